	.target	sm_90a

	.elftype	@"ET_EXEC"


//--------------------- .note.nv.tkinfo           --------------------------
	.section	.note.nv.tkinfo,"",@"SHT_NOTE"
	.sectionflags	@"SHF_NOTE_NV_TKINFO"
	.tkinfo
        /*0018*/ 	.word	0x00000002
        /*0030*/ 	.string	""
        /*0030*/ 	.string	"ptxas"
        /*0030*/ 	.string	"Cuda compilation tools, release 13.0, V13.0.88"
        /*0030*/ 	.string	"Build cuda_13.0.r13.0/compiler.36424714_0"
        /*0030*/ 	.string	"-arch sm_90a -m 64 "



//--------------------- .note.nv.cuinfo           --------------------------
	.section	.note.nv.cuinfo,"",@"SHT_NOTE"
	.sectionflags	@"SHF_NOTE_NV_CUINFO"
        /*0018*/ 	.short	0x0002
        /*001a*/ 	.short	0x005a
        /*001c*/ 	.short	0x0082
	.zero		2


//--------------------- .nv.info                  --------------------------
	.section	.nv.info,"",@"SHT_CUDA_INFO"
	.align	4


	//----- nvinfo : EIATTR_REGCOUNT
	.align		4
        /*0000*/ 	.byte	0x04, 0x2f
        /*0002*/ 	.short	(.L_12 - .L_11)
	.align		4
.L_11:
        /*0004*/ 	.word	index@(_ZN7cutlass13device_kernelINS_4gemm6kernel13GemmUniversalIN4cute5tupleIJiiiiEEENS1_10collective13CollectiveMmaINS1_37MainloopSm90TmaGmmaWarpSpecializedFP8ILi4ENS5_IJNS4_1CILi2EEENSA_ILi1EEESC_EEENS1_35KernelTmaWarpSpecializedCooperativeEEENS5_IJNSA_ILi256EEENSA_ILi128EEESH_EEENS_12float_e4m3_tENS5_IJlSC_lEEESJ_SK_NS4_8TiledMMAINS4_8MMA_AtomIJNS4_4SM904GMMA31MMA_64x128x32_F32E4M3E4M3_SS_TNILNSO_7ScaleInE1ELSQ_1EEEEEENS4_6LayoutISD_NS5_IJSC_NSA_ILi0EEESU_EEEEENS5_IJNS4_10UnderscoreESX_SX_EEEEENS4_13SM90_TMA_LOADENS4_14ComposedLayoutINS4_7SwizzleILi3ELi4ELi3EEENS4_18smem_ptr_flag_bitsILi8EEENST_INS5_IJNSA_ILi8EEESH_EEENS5_IJSH_SC_EEEEEEEvNS4_8identityENS4_23SM90_TMA_LOAD_MULTICASTES1A_vS1B_EENS_8epilogue10collective6detail29Sm90TmaWarpSpecializedAdapterINS1F_15DefaultEpilogueISJ_SK_SK_NS1E_6thread17LinearCombinationISJ_Li1EffLNS1J_9ScaleType4KindE0ELNS_15FloatRoundStyleE2ESJ_EENS1_15EpilogueDefaultEEEEEvvEEEEvNT_6ParamsE)
        /*0008*/ 	.word	0x000000a8


	//----- nvinfo : EIATTR_FRAME_SIZE
	.align		4
.L_12:
        /*000c*/ 	.byte	0x04, 0x11
        /*000e*/ 	.short	(.L_14 - .L_13)
	.align		4
.L_13:
        /*0010*/ 	.word	index@(_ZN7cutlass13device_kernelINS_4gemm6kernel13GemmUniversalIN4cute5tupleIJiiiiEEENS1_10collective13CollectiveMmaINS1_37MainloopSm90TmaGmmaWarpSpecializedFP8ILi4ENS5_IJNS4_1CILi2EEENSA_ILi1EEESC_EEENS1_35KernelTmaWarpSpecializedCooperativeEEENS5_IJNSA_ILi256EEENSA_ILi128EEESH_EEENS_12float_e4m3_tENS5_IJlSC_lEEESJ_SK_NS4_8TiledMMAINS4_8MMA_AtomIJNS4_4SM904GMMA31MMA_64x128x32_F32E4M3E4M3_SS_TNILNSO_7ScaleInE1ELSQ_1EEEEEENS4_6LayoutISD_NS5_IJSC_NSA_ILi0EEESU_EEEEENS5_IJNS4_10UnderscoreESX_SX_EEEEENS4_13SM90_TMA_LOADENS4_14ComposedLayoutINS4_7SwizzleILi3ELi4ELi3EEENS4_18smem_ptr_flag_bitsILi8EEENST_INS5_IJNSA_ILi8EEESH_EEENS5_IJSH_SC_EEEEEEEvNS4_8identityENS4_23SM90_TMA_LOAD_MULTICASTES1A_vS1B_EENS_8epilogue10collective6detail29Sm90TmaWarpSpecializedAdapterINS1F_15DefaultEpilogueISJ_SK_SK_NS1E_6thread17LinearCombinationISJ_Li1EffLNS1J_9ScaleType4KindE0ELNS_15FloatRoundStyleE2ESJ_EENS1_15EpilogueDefaultEEEEEvvEEEEvNT_6ParamsE)
        /*0014*/ 	.word	0x000000f8


	//----- nvinfo : EIATTR_MIN_STACK_SIZE
	.align		4
.L_14:
        /*0018*/ 	.byte	0x04, 0x12
        /*001a*/ 	.short	(.L_16 - .L_15)
	.align		4
.L_15:
        /*001c*/ 	.word	index@(_ZN7cutlass13device_kernelINS_4gemm6kernel13GemmUniversalIN4cute5tupleIJiiiiEEENS1_10collective13CollectiveMmaINS1_37MainloopSm90TmaGmmaWarpSpecializedFP8ILi4ENS5_IJNS4_1CILi2EEENSA_ILi1EEESC_EEENS1_35KernelTmaWarpSpecializedCooperativeEEENS5_IJNSA_ILi256EEENSA_ILi128EEESH_EEENS_12float_e4m3_tENS5_IJlSC_lEEESJ_SK_NS4_8TiledMMAINS4_8MMA_AtomIJNS4_4SM904GMMA31MMA_64x128x32_F32E4M3E4M3_SS_TNILNSO_7ScaleInE1ELSQ_1EEEEEENS4_6LayoutISD_NS5_IJSC_NSA_ILi0EEESU_EEEEENS5_IJNS4_10UnderscoreESX_SX_EEEEENS4_13SM90_TMA_LOADENS4_14ComposedLayoutINS4_7SwizzleILi3ELi4ELi3EEENS4_18smem_ptr_flag_bitsILi8EEENST_INS5_IJNSA_ILi8EEESH_EEENS5_IJSH_SC_EEEEEEEvNS4_8identityENS4_23SM90_TMA_LOAD_MULTICASTES1A_vS1B_EENS_8epilogue10collective6detail29Sm90TmaWarpSpecializedAdapterINS1F_15DefaultEpilogueISJ_SK_SK_NS1E_6thread17LinearCombinationISJ_Li1EffLNS1J_9ScaleType4KindE0ELNS_15FloatRoundStyleE2ESJ_EENS1_15EpilogueDefaultEEEEEvvEEEEvNT_6ParamsE)
        /*0020*/ 	.word	0x000000f8
.L_16:


//--------------------- .nv.compat                --------------------------
	.section	.nv.compat,"",@"SHT_CUDA_COMPAT_INFO"
	.align	4
        /*0000*/ 	.byte	0x02, 0x09, 0x01, 0x00, 0x02, 0x02, 0x04, 0x00, 0x02, 0x05, 0x05, 0x00, 0x03, 0x07, 0x01, 0x01
        /*0010*/ 	.byte	0x02, 0x03, 0x01, 0x00, 0x02, 0x06, 0x01, 0x00, 0x04, 0x0b, 0x08, 0x00, 0x00, 0x00, 0x00, 0x00
        /*0020*/ 	.byte	0x00, 0x00, 0x00, 0x00


//--------------------- .nv.info._ZN7cutlass13device_kernelINS_4gemm6kernel13GemmUniversalIN4cute5tupleIJiiiiEEENS1_10collective13CollectiveMmaINS1_37MainloopSm90TmaGmmaWarpSpecializedFP8ILi4ENS5_IJNS4_1CILi2EEENSA_ILi1EEESC_EEENS1_35KernelTmaWarpSpecializedCooperativeEEENS5_IJNSA_ILi256EEENSA_ILi128EEESH_EEENS_12float_e4m3_tENS5_IJlSC_lEEESJ_SK_NS4_8TiledMMAINS4_8MMA_AtomIJNS4_4SM904GMMA31MMA_64x128x32_F32E4M3E4M3_SS_TNILNSO_7ScaleInE1ELSQ_1EEEEEENS4_6LayoutISD_NS5_IJSC_NSA_ILi0EEESU_EEEEENS5_IJNS4_10UnderscoreESX_SX_EEEEENS4_13SM90_TMA_LOADENS4_14ComposedLayoutINS4_7SwizzleILi3ELi4ELi3EEENS4_18smem_ptr_flag_bitsILi8EEENST_INS5_IJNSA_ILi8EEESH_EEENS5_IJSH_SC_EEEEEEEvNS4_8identityENS4_23SM90_TMA_LOAD_MULTICASTES1A_vS1B_EENS_8epilogue10collective6detail29Sm90TmaWarpSpecializedAdapterINS1F_15DefaultEpilogueISJ_SK_SK_NS1E_6thread17LinearCombinationISJ_Li1EffLNS1J_9ScaleType4KindE0ELNS_15FloatRoundStyleE2ESJ_EENS1_15EpilogueDefaultEEEEEvvEEEEvNT_6ParamsE --------------------------
	.section	.nv.info._ZN7cutlass13device_kernelINS_4gemm6kernel13GemmUniversalIN4cute5tupleIJiiiiEEENS1_10collective13CollectiveMmaINS1_37MainloopSm90TmaGmmaWarpSpecializedFP8ILi4ENS5_IJNS4_1CILi2EEENSA_ILi1EEESC_EEENS1_35KernelTmaWarpSpecializedCooperativeEEENS5_IJNSA_ILi256EEENSA_ILi128EEESH_EEENS_12float_e4m3_tENS5_IJlSC_lEEESJ_SK_NS4_8TiledMMAINS4_8MMA_AtomIJNS4_4SM904GMMA31MMA_64x128x32_F32E4M3E4M3_SS_TNILNSO_7ScaleInE1ELSQ_1EEEEEENS4_6LayoutISD_NS5_IJSC_NSA_ILi0EEESU_EEEEENS5_IJNS4_10UnderscoreESX_SX_EEEEENS4_13SM90_TMA_LOADENS4_14ComposedLayoutINS4_7SwizzleILi3ELi4ELi3EEENS4_18smem_ptr_flag_bitsILi8EEENST_INS5_IJNSA_ILi8EEESH_EEENS5_IJSH_SC_EEEEEEEvNS4_8identityENS4_23SM90_TMA_LOAD_MULTICASTES1A_vS1B_EENS_8epilogue10collective6detail29Sm90TmaWarpSpecializedAdapterINS1F_15DefaultEpilogueISJ_SK_SK_NS1E_6thread17LinearCombinationISJ_Li1EffLNS1J_9ScaleType4KindE0ELNS_15FloatRoundStyleE2ESJ_EENS1_15EpilogueDefaultEEEEEvvEEEEvNT_6ParamsE,"",@"SHT_CUDA_INFO"
	.sectionflags	@""
	.align	4


	//----- nvinfo : EIATTR_CUDA_API_VERSION
	.align		4
        /*0000*/ 	.byte	0x04, 0x37
        /*0002*/ 	.short	(.L_18 - .L_17)
.L_17:
        /*0004*/ 	.word	0x00000082


	//----- nvinfo : EIATTR_KPARAM_INFO
	.align		4
.L_18:
        /*0008*/ 	.byte	0x04, 0x17
        /*000a*/ 	.short	(.L_20 - .L_19)
.L_19:
        /*000c*/ 	.word	0x00000000
        /*0010*/ 	.short	0x0000
        /*0012*/ 	.short	0x0070
        /*0014*/ 	.byte	0x00, 0xf0, 0x01, 0x10


	//----- nvinfo : EIATTR_SPARSE_MMA_MASK
	.align		4
.L_20:
        /*0018*/ 	.byte	0x03, 0x50
        /*001a*/ 	.short	0x0000


	//----- nvinfo : EIATTR_MAXREG_COUNT
	.align		4
        /*001c*/ 	.byte	0x03, 0x1b
        /*001e*/ 	.short	0x00a8


	//----- nvinfo : EIATTR_NUM_BARRIERS
	.align		4
        /*0020*/ 	.byte	0x02, 0x4c
        /*0022*/ 	.byte	0x01
	.zero		1


	//----- nvinfo : EIATTR_ANNOTATIONS
	.align		4
        /*0024*/ 	.byte	0x04, 0x55
        /*0026*/ 	.short	(.L_22 - .L_21)


	//   ....[0]....
.L_21:
        /*0028*/ 	.word	0x00000001
        /*002c*/ 	.byte	0x10, 0x07, 0x00, 0x00, 0x01, 0x00, 0x00, 0x00, 0x00, 0x08, 0x00, 0x00, 0x01, 0x00, 0x00, 0x00
        /* <DEDUP_REMOVED lines=192> */
        /*0c3c*/ 	.byte	0x30, 0x07, 0x01, 0x00


	//----- nvinfo : EIATTR_MERCURY_ISA_VERSION
	.align		4
.L_22:
        /*0c40*/ 	.byte	0x03, 0x5f
        /*0c42*/ 	.short	0x0101


	//----- nvinfo : EIATTR_INT_WARP_WIDE_INSTR_OFFSETS
	.align		4
        /*0c44*/ 	.byte	0x04, 0x31
        /*0c46*/ 	.short	(.L_24 - .L_23)


	//   ....[0]....
.L_23:
        /*0c48*/ 	.word	0x00000550


	//   ....[1]....
        /*0c4c*/ 	.word	0x00000570


	//   ....[2]....
        /*0c50*/ 	.word	0x000006e0


	//   ....[3]....
        /*0c54*/ 	.word	0x000054f0


	//----- nvinfo : EIATTR_COOP_GROUP_MASK_REGIDS
	.align		4
.L_24:
        /*0c58*/ 	.byte	0x04, 0x29
        /*0c5a*/ 	.short	(.L_26 - .L_25)


	//   ....[0]....
.L_25:
        /*0c5c*/ 	.word	0xffffffff


	//   ....[1]....
        /*0c60*/ 	.word	0xffffffff


	//   ....[2]....
        /*0c64*/ 	.word	0xffffffff


	//   ....[3]....
        /*0c68*/ 	.word	0xffffffff


	//   ....[4]....
        /*0c6c*/ 	.word	0xffffffff


	//   ....[5]....
        /*0c70*/ 	.word	0xffffffff


	//----- nvinfo : EIATTR_COOP_GROUP_INSTR_OFFSETS
	.align		4
.L_26:
        /*0c74*/ 	.byte	0x04, 0x28
        /*0c76*/ 	.short	(.L_28 - .L_27)


	//   ....[0]....
.L_27:
        /*0c78*/ 	.word	0x00000070


	//   ....[1]....
        /*0c7c*/ 	.word	0x00000080


	//   ....[2]....
        /*0c80*/ 	.word	0x000001a0


	//   ....[3]....
        /*0c84*/ 	.word	0x000003c0


	//   ....[4]....
        /*0c88*/ 	.word	0x00000840


	//   ....[5]....
        /*0c8c*/ 	.word	0x000015c0


	//----- nvinfo : EIATTR_REG_RECONFIG
	.align		4
.L_28:
        /*0c90*/ 	.byte	0x01, 0x54
	.zero		2


	//----- nvinfo : EIATTR_MBARRIER_INSTR_OFFSETS
	.align		4
        /*0c94*/ 	.byte	0x04, 0x39
        /*0c96*/ 	.short	(.L_30 - .L_29)


	//   ....[0]....
.L_29:
        /*0c98*/ 	.word	0x00000320
        /*0c9c*/ 	.word	0x000000ff
        /*0ca0*/ 	.word	0x00000000
        /*0ca4*/ 	.short	0x0100
        /*0ca6*/ 	.byte	0x09
	.zero		1


	//   ....[1]....
        /*0ca8*/ 	.word	0x00000330
        /*0cac*/ 	.word	0x000000ff
        /*0cb0*/ 	.word	0x00000020
        /*0cb4*/ 	.short	0x0100
        /*0cb6*/ 	.byte	0x09
	.zero		1


	//   ....[2]....
        /*0cb8*/ 	.word	0x00000340
        /*0cbc*/ 	.word	0x000000ff
        /*0cc0*/ 	.word	0x00000008
        /*0cc4*/ 	.short	0x0100
        /*0cc6*/ 	.byte	0x09
	.zero		1


	//   ....[3]....
        /*0cc8*/ 	.word	0x00000350
        /*0ccc*/ 	.word	0x000000ff
        /*0cd0*/ 	.word	0x00000028
        /*0cd4*/ 	.short	0x0100
        /*0cd6*/ 	.byte	0x09
	.zero		1


	//   ....[4]....
        /*0cd8*/ 	.word	0x00000360
        /*0cdc*/ 	.word	0x000000ff
        /*0ce0*/ 	.word	0x00000010
        /*0ce4*/ 	.short	0x0100
        /*0ce6*/ 	.byte	0x09
	.zero		1


	//   ....[5]....
        /*0ce8*/ 	.word	0x00000370
        /*0cec*/ 	.word	0x000000ff
        /*0cf0*/ 	.word	0x00000030
        /*0cf4*/ 	.short	0x0100
        /*0cf6*/ 	.byte	0x09
	.zero		1


	//   ....[6]....
        /*0cf8*/ 	.word	0x00000380
        /*0cfc*/ 	.word	0x000000ff
        /*0d00*/ 	.word	0x00000018
        /*0d04*/ 	.short	0x0100
        /*0d06*/ 	.byte	0x09
	.zero		1


	//   ....[7]....
        /*0d08*/ 	.word	0x00000390
        /*0d0c*/ 	.word	0x000000ff
        /*0d10*/ 	.word	0x00000038
        /*0d14*/ 	.short	0x0100
        /*0d16*/ 	.byte	0x09
	.zero		1


	//   ....[8]....
        /*0d18*/ 	.word	0x00000770
        /*0d1c*/ 	.word	0x000000ff
        /*0d20*/ 	.word	0x00000050
        /*0d24*/ 	.short	0x0100
        /*0d26*/ 	.byte	0x06
	.zero		1


	//   ....[9]....
        /*0d28*/ 	.word	0x000007e0
        /*0d2c*/ 	.word	0x000000ff
        /*0d30*/ 	.word	0x00000058
        /*0d34*/ 	.short	0x0100
        /*0d36*/ 	.byte	0x06
	.zero		1


	//   ....[10]....
        /*0d38*/ 	.word	0x00001dc0
        /*0d3c*/ 	.word	0x000000ff
        /*0d40*/ 	.word	0x00000000
        /*0d44*/ 	.short	0x010a
        /*0d46*/ 	.byte	0x06
	.zero		1


	//   ....[11]....
        /*0d48*/ 	.word	0x00001e00
        /*0d4c*/ 	.word	0x000000ff
        /*0d50*/ 	.word	0x00000000
        /*0d54*/ 	.short	0x010a
        /*0d56*/ 	.byte	0x06
	.zero		1


	//   ....[12]....
        /*0d58*/ 	.word	0x00003170
        /*0d5c*/ 	.word	0x000000ff
        /*0d60*/ 	.word	0x00000000
        /*0d64*/ 	.short	0x010a
        /*0d66*/ 	.byte	0x10
	.zero		1


	//   ....[13]....
        /*0d68*/ 	.word	0x000031b0
        /*0d6c*/ 	.word	0x000000ff
        /*0d70*/ 	.word	0x00000000
        /*0d74*/ 	.short	0x010a
        /*0d76*/ 	.byte	0x10
	.zero		1


	//   ....[14]....
        /*0d78*/ 	.word	0x00004380
        /*0d7c*/ 	.word	0x000000e5
        /*0d80*/ 	.word	0x00000000
        /*0d84*/ 	.short	0x0101
        /*0d86*/ 	.byte	0x3f
	.zero		1


	//   ....[15]....
        /*0d88*/ 	.word	0x00005590
        /*0d8c*/ 	.word	0x00000018
        /*0d90*/ 	.word	0x00000000
        /*0d94*/ 	.short	0x0101
        /*0d96*/ 	.byte	0x3f
	.zero		1


	//   ....[16]....
        /*0d98*/ 	.word	0x0000f920
        /*0d9c*/ 	.word	0x00000005
        /*0da0*/ 	.word	0x00000020
        /*0da4*/ 	.short	0x010a
        /*0da6*/ 	.byte	0x3f
	.zero		1


	//   ....[17]....
        /*0da8*/ 	.word	0x0000fd50
        /*0dac*/ 	.word	0x00000002
        /*0db0*/ 	.word	0x00000058
        /*0db4*/ 	.short	0x0101
        /*0db6*/ 	.byte	0x3f
	.zero		1


	//   ....[18]....
        /*0db8*/ 	.word	0x00010480
        /*0dbc*/ 	.word	0x00000005
        /*0dc0*/ 	.word	0x00000000
        /*0dc4*/ 	.short	0x010a
        /*0dc6*/ 	.byte	0x3f
	.zero		1


	//   ....[19]....
        /*0dc8*/ 	.word	0x00010500
        /*0dcc*/ 	.word	0x00000007
        /*0dd0*/ 	.word	0x00000000
        /*0dd4*/ 	.short	0x010a
        /*0dd6*/ 	.byte	0x3f
	.zero		1


	//   ....[20]....
        /*0dd8*/ 	.word	0x00010590
        /*0ddc*/ 	.word	0x00000006
        /*0de0*/ 	.word	0x00000000
        /*0de4*/ 	.short	0x010a
        /*0de6*/ 	.byte	0x3f
	.zero		1


	//   ....[21]....
        /*0de8*/ 	.word	0x00010620
        /*0dec*/ 	.word	0x00000003
        /*0df0*/ 	.word	0x00000000
        /*0df4*/ 	.short	0x010a
        /*0df6*/ 	.byte	0x3f
	.zero		1


	//   ....[22]....
        /*0df8*/ 	.word	0x00010690
        /*0dfc*/ 	.word	0x00000003
        /*0e00*/ 	.word	0x00000000
        /*0e04*/ 	.short	0x010a
        /*0e06*/ 	.byte	0x3f
	.zero		1


	//   ....[23]....
        /*0e08*/ 	.word	0x00010700
        /*0e0c*/ 	.word	0x00000000
        /*0e10*/ 	.word	0x00000000
        /*0e14*/ 	.short	0x010a
        /*0e16*/ 	.byte	0x3f
	.zero		1


	//   ....[24]....
        /*0e18*/ 	.word	0x000107e0
        /*0e1c*/ 	.word	0x00000005
        /*0e20*/ 	.word	0x00000020
        /*0e24*/ 	.short	0x010a
        /*0e26*/ 	.byte	0x3f
	.zero		1


	//   ....[25]....
        /*0e28*/ 	.word	0x000108b0
        /*0e2c*/ 	.word	0x00000005
        /*0e30*/ 	.word	0x00000000
        /*0e34*/ 	.short	0x010a
        /*0e36*/ 	.byte	0x3f
	.zero		1


	//   ....[26]....
        /*0e38*/ 	.word	0x00010900
        /*0e3c*/ 	.word	0x00000007
        /*0e40*/ 	.word	0x00000000
        /*0e44*/ 	.short	0x010a
        /*0e46*/ 	.byte	0x3f
	.zero		1


	//   ....[27]....
        /*0e48*/ 	.word	0x00010950
        /*0e4c*/ 	.word	0x00000006
        /*0e50*/ 	.word	0x00000000
        /*0e54*/ 	.short	0x010a
        /*0e56*/ 	.byte	0x3f
	.zero		1


	//----- nvinfo : EIATTR_NUM_MBARRIERS
	.align		4
.L_30:
        /*0e58*/ 	.byte	0x03, 0x38
        /*0e5a*/ 	.short	0x000a


	//----- nvinfo : EIATTR_EXIT_INSTR_OFFSETS
	.align		4
        /*0e5c*/ 	.byte	0x04, 0x1c
        /*0e5e*/ 	.short	(.L_32 - .L_31)


	//   ....[0]....
.L_31:
        /*0e60*/ 	.word	0x000009d0


	//   ....[1]....
        /*0e64*/ 	.word	0x00001260


	//   ....[2]....
        /*0e68*/ 	.word	0x0000f000


	//   ....[3]....
        /*0e6c*/ 	.word	0x0000f590


	//   ....[4]....
        /*0e70*/ 	.word	0x00010670


	//----- nvinfo : EIATTR_MAX_THREADS
	.align		4
.L_32:
        /*0e74*/ 	.byte	0x04, 0x05
        /*0e76*/ 	.short	(.L_34 - .L_33)
.L_33:
        /*0e78*/ 	.word	0x00000180
        /*0e7c*/ 	.word	0x00000001
        /*0e80*/ 	.word	0x00000001


	//----- nvinfo : EIATTR_CRS_STACK_SIZE
	.align		4
.L_34:
        /*0e84*/ 	.byte	0x04, 0x1e
        /*0e86*/ 	.short	(.L_36 - .L_35)
.L_35:
        /*0e88*/ 	.word	0x00000000


	//----- nvinfo : EIATTR_CBANK_PARAM_SIZE
	.align		4
.L_36:
        /*0e8c*/ 	.byte	0x03, 0x19
        /*0e8e*/ 	.short	0x0470


	//----- nvinfo : EIATTR_PARAM_CBANK
	.align		4
        /*0e90*/ 	.byte	0x04, 0x0a
        /*0e92*/ 	.short	(.L_38 - .L_37)
	.align		4
.L_37:
        /*0e94*/ 	.word	index@(.nv.constant0._ZN7cutlass13device_kernelINS_4gemm6kernel13GemmUniversalIN4cute5tupleIJiiiiEEENS1_10collective13CollectiveMmaINS1_37MainloopSm90TmaGmmaWarpSpecializedFP8ILi4ENS5_IJNS4_1CILi2EEENSA_ILi1EEESC_EEENS1_35KernelTmaWarpSpecializedCooperativeEEENS5_IJNSA_ILi256EEENSA_ILi128EEESH_EEENS_12float_e4m3_tENS5_IJlSC_lEEESJ_SK_NS4_8TiledMMAINS4_8MMA_AtomIJNS4_4SM904GMMA31MMA_64x128x32_F32E4M3E4M3_SS_TNILNSO_7ScaleInE1ELSQ_1EEEEEENS4_6LayoutISD_NS5_IJSC_NSA_ILi0EEESU_EEEEENS5_IJNS4_10UnderscoreESX_SX_EEEEENS4_13SM90_TMA_LOADENS4_14ComposedLayoutINS4_7SwizzleILi3ELi4ELi3EEENS4_18smem_ptr_flag_bitsILi8EEENST_INS5_IJNSA_ILi8EEESH_EEENS5_IJSH_SC_EEEEEEEvNS4_8identityENS4_23SM90_TMA_LOAD_MULTICASTES1A_vS1B_EENS_8epilogue10collective6detail29Sm90TmaWarpSpecializedAdapterINS1F_15DefaultEpilogueISJ_SK_SK_NS1E_6thread17LinearCombinationISJ_Li1EffLNS1J_9ScaleType4KindE0ELNS_15FloatRoundStyleE2ESJ_EENS1_15EpilogueDefaultEEEEEvvEEEEvNT_6ParamsE)
        /*0e98*/ 	.short	0x0210
        /*0e9a*/ 	.short	0x0470


	//----- nvinfo : EIATTR_SW_WAR
	.align		4
.L_38:
        /*0e9c*/ 	.byte	0x04, 0x36
        /*0e9e*/ 	.short	(.L_40 - .L_39)
.L_39:
        /*0ea0*/ 	.word	0x00000008
.L_40:


//--------------------- .nv.callgraph             --------------------------
	.section	.nv.callgraph,"",@"SHT_CUDA_CALLGRAPH"
	.align	4
	.sectionentsize	8
	.align		4
        /*0000*/ 	.word	0x00000000
	.align		4
        /*0004*/ 	.word	0xffffffff
	.align		4
        /*0008*/ 	.word	0x00000000
	.align		4
        /*000c*/ 	.word	0xfffffffe
	.align		4
        /*0010*/ 	.word	0x00000000
	.align		4
        /*0014*/ 	.word	0xfffffffd
	.align		4
        /*0018*/ 	.word	0x00000000
	.align		4
        /*001c*/ 	.word	0xfffffffc


//--------------------- .nv.constant4             --------------------------
	.section	.nv.constant4,"a",@progbits
	.align	8
	.align		8
.nv.constant4:
        /*0000*/ 	.dword	_ZN40_INTERNAL_e8ccc002_4_k_cu_c8e71392_174044cuda3std3__45__cpo5beginE
	.align		8
        /*0008*/ 	.dword	_ZN40_INTERNAL_e8ccc002_4_k_cu_c8e71392_174044cuda3std3__45__cpo3endE
	.align		8
        /*0010*/ 	.dword	_ZN40_INTERNAL_e8ccc002_4_k_cu_c8e71392_174044cuda3std3__45__cpo6cbeginE
	.align		8
        /*0018*/ 	.dword	_ZN40_INTERNAL_e8ccc002_4_k_cu_c8e71392_174044cuda3std3__45__cpo4cendE
	.align		8
        /*0020*/ 	.dword	_ZN40_INTERNAL_e8ccc002_4_k_cu_c8e71392_174044cuda3std3__442_GLOBAL__N__e8ccc002_4_k_cu_c8e71392_174046ignoreE
	.align		8
        /*0028*/ 	.dword	_ZN40_INTERNAL_e8ccc002_4_k_cu_c8e71392_174044cuda3std3__419piecewise_constructE
	.align		8
        /*0030*/ 	.dword	_ZN40_INTERNAL_e8ccc002_4_k_cu_c8e71392_174044cuda3std3__48in_placeE
	.align		8
        /*0038*/ 	.dword	_ZN40_INTERNAL_e8ccc002_4_k_cu_c8e71392_174044cuda3std6ranges3__45__cpo4swapE
	.align		8
        /*0040*/ 	.dword	_ZN40_INTERNAL_e8ccc002_4_k_cu_c8e71392_174044cuda3std6ranges3__45__cpo9iter_moveE
	.align		8
        /*0048*/ 	.dword	_ZN40_INTERNAL_e8ccc002_4_k_cu_c8e71392_174044cute7productE
	.align		8
        /*0050*/ 	.dword	_ZN40_INTERNAL_e8ccc002_4_k_cu_c8e71392_174044cute1_E


//--------------------- .text._ZN7cutlass13device_kernelINS_4gemm6kernel13GemmUniversalIN4cute5tupleIJiiiiEEENS1_10collective13CollectiveMmaINS1_37MainloopSm90TmaGmmaWarpSpecializedFP8ILi4ENS5_IJNS4_1CILi2EEENSA_ILi1EEESC_EEENS1_35KernelTmaWarpSpecializedCooperativeEEENS5_IJNSA_ILi256EEENSA_ILi128EEESH_EEENS_12float_e4m3_tENS5_IJlSC_lEEESJ_SK_NS4_8TiledMMAINS4_8MMA_AtomIJNS4_4SM904GMMA31MMA_64x128x32_F32E4M3E4M3_SS_TNILNSO_7ScaleInE1ELSQ_1EEEEEENS4_6LayoutISD_NS5_IJSC_NSA_ILi0EEESU_EEEEENS5_IJNS4_10UnderscoreESX_SX_EEEEENS4_13SM90_TMA_LOADENS4_14ComposedLayoutINS4_7SwizzleILi3ELi4ELi3EEENS4_18smem_ptr_flag_bitsILi8EEENST_INS5_IJNSA_ILi8EEESH_EEENS5_IJSH_SC_EEEEEEEvNS4_8identityENS4_23SM90_TMA_LOAD_MULTICASTES1A_vS1B_EENS_8epilogue10collective6detail29Sm90TmaWarpSpecializedAdapterINS1F_15DefaultEpilogueISJ_SK_SK_NS1E_6thread17LinearCombinationISJ_Li1EffLNS1J_9ScaleType4KindE0ELNS_15FloatRoundStyleE2ESJ_EENS1_15EpilogueDefaultEEEEEvvEEEEvNT_6ParamsE --------------------------
	.section	.text._ZN7cutlass13device_kernelINS_4gemm6kernel13GemmUniversalIN4cute5tupleIJiiiiEEENS1_10collective13CollectiveMmaINS1_37MainloopSm90TmaGmmaWarpSpecializedFP8ILi4ENS5_IJNS4_1CILi2EEENSA_ILi1EEESC_EEENS1_35KernelTmaWarpSpecializedCooperativeEEENS5_IJNSA_ILi256EEENSA_ILi128EEESH_EEENS_12float_e4m3_tENS5_IJlSC_lEEESJ_SK_NS4_8TiledMMAINS4_8MMA_AtomIJNS4_4SM904GMMA31MMA_64x128x32_F32E4M3E4M3_SS_TNILNSO_7ScaleInE1ELSQ_1EEEEEENS4_6LayoutISD_NS5_IJSC_NSA_ILi0EEESU_EEEEENS5_IJNS4_10UnderscoreESX_SX_EEEEENS4_13SM90_TMA_LOADENS4_14ComposedLayoutINS4_7SwizzleILi3ELi4ELi3EEENS4_18smem_ptr_flag_bitsILi8EEENST_INS5_IJNSA_ILi8EEESH_EEENS5_IJSH_SC_EEEEEEEvNS4_8identityENS4_23SM90_TMA_LOAD_MULTICASTES1A_vS1B_EENS_8epilogue10collective6detail29Sm90TmaWarpSpecializedAdapterINS1F_15DefaultEpilogueISJ_SK_SK_NS1E_6thread17LinearCombinationISJ_Li1EffLNS1J_9ScaleType4KindE0ELNS_15FloatRoundStyleE2ESJ_EENS1_15EpilogueDefaultEEEEEvvEEEEvNT_6ParamsE,"ax",@progbits
	.align	128
.text._ZN7cutlass13device_kernelINS_4gemm6kernel13GemmUniversalIN4cute5tupleIJiiiiEEENS1_10collective13CollectiveMmaINS1_37MainloopSm90TmaGmmaWarpSpecializedFP8ILi4ENS5_IJNS4_1CILi2EEENSA_ILi1EEESC_EEENS1_35KernelTmaWarpSpecializedCooperativeEEENS5_IJNSA_ILi256EEENSA_ILi128EEESH_EEENS_12float_e4m3_tENS5_IJlSC_lEEESJ_SK_NS4_8TiledMMAINS4_8MMA_AtomIJNS4_4SM904GMMA31MMA_64x128x32_F32E4M3E4M3_SS_TNILNSO_7ScaleInE1ELSQ_1EEEEEENS4_6LayoutISD_NS5_IJSC_NSA_ILi0EEESU_EEEEENS5_IJNS4_10UnderscoreESX_SX_EEEEENS4_13SM90_TMA_LOADENS4_14ComposedLayoutINS4_7SwizzleILi3ELi4ELi3EEENS4_18smem_ptr_flag_bitsILi8EEENST_INS5_IJNSA_ILi8EEESH_EEENS5_IJSH_SC_EEEEEEEvNS4_8identityENS4_23SM90_TMA_LOAD_MULTICASTES1A_vS1B_EENS_8epilogue10collective6detail29Sm90TmaWarpSpecializedAdapterINS1F_15DefaultEpilogueISJ_SK_SK_NS1E_6thread17LinearCombinationISJ_Li1EffLNS1J_9ScaleType4KindE0ELNS_15FloatRoundStyleE2ESJ_EENS1_15EpilogueDefaultEEEEEvvEEEEvNT_6ParamsE:
        .type           _ZN7cutlass13device_kernelINS_4gemm6kernel13GemmUniversalIN4cute5tupleIJiiiiEEENS1_10collective13CollectiveMmaINS1_37MainloopSm90TmaGmmaWarpSpecializedFP8ILi4ENS5_IJNS4_1CILi2EEENSA_ILi1EEESC_EEENS1_35KernelTmaWarpSpecializedCooperativeEEENS5_IJNSA_ILi256EEENSA_ILi128EEESH_EEENS_12float_e4m3_tENS5_IJlSC_lEEESJ_SK_NS4_8TiledMMAINS4_8MMA_AtomIJNS4_4SM904GMMA31MMA_64x128x32_F32E4M3E4M3_SS_TNILNSO_7ScaleInE1ELSQ_1EEEEEENS4_6LayoutISD_NS5_IJSC_NSA_ILi0EEESU_EEEEENS5_IJNS4_10UnderscoreESX_SX_EEEEENS4_13SM90_TMA_LOADENS4_14ComposedLayoutINS4_7SwizzleILi3ELi4ELi3EEENS4_18smem_ptr_flag_bitsILi8EEENST_INS5_IJNSA_ILi8EEESH_EEENS5_IJSH_SC_EEEEEEEvNS4_8identityENS4_23SM90_TMA_LOAD_MULTICASTES1A_vS1B_EENS_8epilogue10collective6detail29Sm90TmaWarpSpecializedAdapterINS1F_15DefaultEpilogueISJ_SK_SK_NS1E_6thread17LinearCombinationISJ_Li1EffLNS1J_9ScaleType4KindE0ELNS_15FloatRoundStyleE2ESJ_EENS1_15EpilogueDefaultEEEEEvvEEEEvNT_6ParamsE,@function
        .size           _ZN7cutlass13device_kernelINS_4gemm6kernel13GemmUniversalIN4cute5tupleIJiiiiEEENS1_10collective13CollectiveMmaINS1_37MainloopSm90TmaGmmaWarpSpecializedFP8ILi4ENS5_IJNS4_1CILi2EEENSA_ILi1EEESC_EEENS1_35KernelTmaWarpSpecializedCooperativeEEENS5_IJNSA_ILi256EEENSA_ILi128EEESH_EEENS_12float_e4m3_tENS5_IJlSC_lEEESJ_SK_NS4_8TiledMMAINS4_8MMA_AtomIJNS4_4SM904GMMA31MMA_64x128x32_F32E4M3E4M3_SS_TNILNSO_7ScaleInE1ELSQ_1EEEEEENS4_6LayoutISD_NS5_IJSC_NSA_ILi0EEESU_EEEEENS5_IJNS4_10UnderscoreESX_SX_EEEEENS4_13SM90_TMA_LOADENS4_14ComposedLayoutINS4_7SwizzleILi3ELi4ELi3EEENS4_18smem_ptr_flag_bitsILi8EEENST_INS5_IJNSA_ILi8EEESH_EEENS5_IJSH_SC_EEEEEEEvNS4_8identityENS4_23SM90_TMA_LOAD_MULTICASTES1A_vS1B_EENS_8epilogue10collective6detail29Sm90TmaWarpSpecializedAdapterINS1F_15DefaultEpilogueISJ_SK_SK_NS1E_6thread17LinearCombinationISJ_Li1EffLNS1J_9ScaleType4KindE0ELNS_15FloatRoundStyleE2ESJ_EENS1_15EpilogueDefaultEEEEEvvEEEEvNT_6ParamsE,(.L_x_332 - _ZN7cutlass13device_kernelINS_4gemm6kernel13GemmUniversalIN4cute5tupleIJiiiiEEENS1_10collective13CollectiveMmaINS1_37MainloopSm90TmaGmmaWarpSpecializedFP8ILi4ENS5_IJNS4_1CILi2EEENSA_ILi1EEESC_EEENS1_35KernelTmaWarpSpecializedCooperativeEEENS5_IJNSA_ILi256EEENSA_ILi128EEESH_EEENS_12float_e4m3_tENS5_IJlSC_lEEESJ_SK_NS4_8TiledMMAINS4_8MMA_AtomIJNS4_4SM904GMMA31MMA_64x128x32_F32E4M3E4M3_SS_TNILNSO_7ScaleInE1ELSQ_1EEEEEENS4_6LayoutISD_NS5_IJSC_NSA_ILi0EEESU_EEEEENS5_IJNS4_10UnderscoreESX_SX_EEEEENS4_13SM90_TMA_LOADENS4_14ComposedLayoutINS4_7SwizzleILi3ELi4ELi3EEENS4_18smem_ptr_flag_bitsILi8EEENST_INS5_IJNSA_ILi8EEESH_EEENS5_IJSH_SC_EEEEEEEvNS4_8identityENS4_23SM90_TMA_LOAD_MULTICASTES1A_vS1B_EENS_8epilogue10collective6detail29Sm90TmaWarpSpecializedAdapterINS1F_15DefaultEpilogueISJ_SK_SK_NS1E_6thread17LinearCombinationISJ_Li1EffLNS1J_9ScaleType4KindE0ELNS_15FloatRoundStyleE2ESJ_EENS1_15EpilogueDefaultEEEEEvvEEEEvNT_6ParamsE)
        .other          _ZN7cutlass13device_kernelINS_4gemm6kernel13GemmUniversalIN4cute5tupleIJiiiiEEENS1_10collective13CollectiveMmaINS1_37MainloopSm90TmaGmmaWarpSpecializedFP8ILi4ENS5_IJNS4_1CILi2EEENSA_ILi1EEESC_EEENS1_35KernelTmaWarpSpecializedCooperativeEEENS5_IJNSA_ILi256EEENSA_ILi128EEESH_EEENS_12float_e4m3_tENS5_IJlSC_lEEESJ_SK_NS4_8TiledMMAINS4_8MMA_AtomIJNS4_4SM904GMMA31MMA_64x128x32_F32E4M3E4M3_SS_TNILNSO_7ScaleInE1ELSQ_1EEEEEENS4_6LayoutISD_NS5_IJSC_NSA_ILi0EEESU_EEEEENS5_IJNS4_10UnderscoreESX_SX_EEEEENS4_13SM90_TMA_LOADENS4_14ComposedLayoutINS4_7SwizzleILi3ELi4ELi3EEENS4_18smem_ptr_flag_bitsILi8EEENST_INS5_IJNSA_ILi8EEESH_EEENS5_IJSH_SC_EEEEEEEvNS4_8identityENS4_23SM90_TMA_LOAD_MULTICASTES1A_vS1B_EENS_8epilogue10collective6detail29Sm90TmaWarpSpecializedAdapterINS1F_15DefaultEpilogueISJ_SK_SK_NS1E_6thread17LinearCombinationISJ_Li1EffLNS1J_9ScaleType4KindE0ELNS_15FloatRoundStyleE2ESJ_EENS1_15EpilogueDefaultEEEEEvvEEEEvNT_6ParamsE,@"STO_CUDA_ENTRY STV_DEFAULT"
_ZN7cutlass13device_kernelINS_4gemm6kernel13GemmUniversalIN4cute5tupleIJiiiiEEENS1_10collective13CollectiveMmaINS1_37MainloopSm90TmaGmmaWarpSpecializedFP8ILi4ENS5_IJNS4_1CILi2EEENSA_ILi1EEESC_EEENS1_35KernelTmaWarpSpecializedCooperativeEEENS5_IJNSA_ILi256EEENSA_ILi128EEESH_EEENS_12float_e4m3_tENS5_IJlSC_lEEESJ_SK_NS4_8TiledMMAINS4_8MMA_AtomIJNS4_4SM904GMMA31MMA_64x128x32_F32E4M3E4M3_SS_TNILNSO_7ScaleInE1ELSQ_1EEEEEENS4_6LayoutISD_NS5_IJSC_NSA_ILi0EEESU_EEEEENS5_IJNS4_10UnderscoreESX_SX_EEEEENS4_13SM90_TMA_LOADENS4_14ComposedLayoutINS4_7SwizzleILi3ELi4ELi3EEENS4_18smem_ptr_flag_bitsILi8EEENST_INS5_IJNSA_ILi8EEESH_EEENS5_IJSH_SC_EEEEEEEvNS4_8identityENS4_23SM90_TMA_LOAD_MULTICASTES1A_vS1B_EENS_8epilogue10collective6detail29Sm90TmaWarpSpecializedAdapterINS1F_15DefaultEpilogueISJ_SK_SK_NS1E_6thread17LinearCombinationISJ_Li1EffLNS1J_9ScaleType4KindE0ELNS_15FloatRoundStyleE2ESJ_EENS1_15EpilogueDefaultEEEEEvvEEEEvNT_6ParamsE:
[----:B------:R-:W0:Y:S02]  /*0000*/  LDC R1, c[0x0][0x28] ;  /* 0x00000a00ff017b82 */ /* 0x000e240000000800 */
[----:B0-----:R-:W-:Y:S01]  /*0010*/  VIADD R1, R1, 0xffffff08 ;  /* 0xffffff0801017836 */ /* 0x001fe20000000000 */
[----:B------:R-:W0:Y:S01]  /*0020*/  S2R R4, SR_TID.X ;  /* 0x0000000000047919 */ /* 0x000e220000002100 */
[----:B------:R-:W-:Y:S01]  /*0030*/  ELECT P0, URZ, PT ;  /* 0x00000000003f782f */ /* 0x000fe20003800000 */
[----:B------:R-:W-:Y:S01]  /*0040*/  BSSY B0, `(.L_x_0) ;  /* 0x0000015000007945 */ /* 0x000fe20003800000 */
[--C-:B0-----:R-:W-:Y:S02]  /*0050*/  SHF.R.U32.HI R0, RZ, 0x5, R4.reuse ;  /* 0x00000005ff007819 */ /* 0x101fe40000011604 */
[----:B------:R-:W-:-:S03]  /*0060*/  SHF.R.U32.HI R2, RZ, 0x7, R4 ;  /* 0x00000007ff027819 */ /* 0x000fc60000011604 */
[----:B------:R-:W0:Y:S04]  /*0070*/  SHFL.IDX PT, R3, R0, RZ, 0x1f ;  /* 0x00001fff00037589 */ /* 0x000e2800000e0000 */
[----:B------:R-:W1:Y:S01]  /*0080*/  SHFL.IDX PT, R2, R2, RZ, 0x1f ;  /* 0x00001fff02027589 */ /* 0x000e6200000e0000 */
[----:B0-----:R-:W-:Y:S02]  /*0090*/  R2UR UR4, R3 ;  /* 0x00000000030472ca */ /* 0x001fe400000e0000 */
[----:B-1----:R-:W-:-:S11]  /*00a0*/  R2UR UR6, R2 ;  /* 0x00000000020672ca */ /* 0x002fd600000e0000 */
[----:B------:R-:W-:Y:S02]  /*00b0*/  USHF.R.S32.HI UR5, URZ, 0x1f, UR4 ;  /* 0x0000001f3f057899 */ /* 0x000fe40008011404 */
[----:B------:R-:W-:Y:S02]  /*00c0*/  ISETP.NE.OR P0, PT, RZ, UR4, !P0 ;  /* 0x00000004ff007c0c */ /* 0x000fe4000c705670 */
[----:B------:R-:W-:-:S04]  /*00d0*/  ULEA.HI UR5, UR5, UR4, URZ, 0x2 ;  /* 0x0000000405057291 */ /* 0x000fc8000f8f103f */
[----:B------:R-:W-:-:S04]  /*00e0*/  ULOP3.LUT UR5, UR5, 0xfffffffc, URZ, 0xc0, !UPT ;  /* 0xfffffffc05057892 */ /* 0x000fc8000f8ec03f */
[----:B------:R-:W-:-:S03]  /*00f0*/  UIADD3 UR8, UR4, -UR5, URZ ;  /* 0x8000000504087290 */ /* 0x000fc6000fffe03f */
[----:B------:R-:W-:Y:S09]  /*0100*/  @P0 BRA `(.L_x_1) ;  /* 0x0000000000200947 */ /* 0x000ff20003800000 */
[----:B------:R-:W-:Y:S02]  /*0110*/  ULDC.64 UR4, c[0x0][0x198] ;  /* 0x0000660000047ab9 */ /* 0x000fe40000000a00 */
[----:B------:R-:W-:Y:S02]  /*0120*/  UIADD3 UR10, UP0, UR4, 0xf0, URZ ;  /* 0x000000f0040a7890 */ /* 0x000fe4000ff1e03f */
[----:B------:R-:W-:Y:S02]  /*0130*/  UIADD3 UR4, UP1, UR4, 0x1f0, URZ ;  /* 0x000001f004047890 */ /* 0x000fe4000ff3e03f */
[----:B------:R-:W-:Y:S02]  /*0140*/  UIADD3.X UR11, URZ, UR5, URZ, UP0, !UPT ;  /* 0x000000053f0b7290 */ /* 0x000fe400087fe43f */
[----:B------:R-:W-:-:S07]  /*0150*/  UIADD3.X UR5, URZ, UR5, URZ, UP1, !UPT ;  /* 0x000000053f057290 */ /* 0x000fce0008ffe43f */
[----:B------:R0:W-:Y:S02]  /*0160*/  UTMACCTL.PF [UR10] ;  /* 0x000000000a0079b9 */ /* 0x0001e40008040000 */
[----:B------:R0:W-:Y:S02]  /*0170*/  UTMACCTL.PF [UR4] ;  /* 0x00000000040079b9 */ /* 0x0001e40008040000 */
[----:B0-----:R-:W-:Y:S01]  /*0180*/  NOP ;  /* 0x0000000000007918 */ /* 0x001fe20000000000 */
.L_x_1:
[----:B------:R-:W-:Y:S05]  /*0190*/  BSYNC B0 ;  /* 0x0000000000007941 */ /* 0x000fea0003800000 */
.L_x_0:
[----:B------:R-:W0:Y:S01]  /*01a0*/  SHFL.IDX PT, R3, R0, RZ, 0x1f ;  /* 0x00001fff00037589 */ /* 0x000e2200000e0000 */
[----:B------:R-:W-:Y:S01]  /*01b0*/  UISETP.NE.AND UP0, UPT, UR8, 0x3, UPT ;  /* 0x000000030800788c */ /* 0x000fe2000bf05270 */
[----:B------:R-:W-:Y:S01]  /*01c0*/  ISETP.NE.AND P1, PT, RZ, UR6, PT ;  /* 0x00000006ff007c0c */ /* 0x000fe2000bf25270 */
[----:B------:R-:W-:Y:S02]  /*01d0*/  UIADD3 UR10, UR6, -0x1, URZ ;  /* 0xffffffff060a7890 */ /* 0x000fe4000fffe03f */
[----:B------:R-:W-:Y:S02]  /*01e0*/  UISETP.EQ.OR UP0, UPT, UR8, URZ, !UP0 ;  /* 0x0000003f0800728c */ /* 0x000fe4000c702670 */
[----:B------:R-:W-:Y:S02]  /*01f0*/  UISETP.GE.U32.AND UP1, UPT, UR10, 0x2, UPT ;  /* 0x000000020a00788c */ /* 0x000fe4000bf26070 */
[----:B------:R-:W-:-:S04]  /*0200*/  UISETP.EQ.AND UP0, UPT, UR6, URZ, UP0 ;  /* 0x0000003f0600728c */ /* 0x000fc80008702270 */
[----:B------:R-:W-:-:S04]  /*0210*/  USEL UR13, URZ, 0x1, !UP0 ;  /* 0x000000013f0d7887 */ /* 0x000fc8000c000000 */
[----:B------:R-:W-:Y:S01]  /*0220*/  USEL UR13, UR13, 0x2, UP1 ;  /* 0x000000020d0d7887 */ /* 0x000fe20008800000 */
[----:B0-----:R-:W-:-:S13]  /*0230*/  ISETP.NE.AND P0, PT, R3, RZ, PT ;  /* 0x000000ff0300720c */ /* 0x001fda0003f05270 */
[----:B------:R-:W-:Y:S05]  /*0240*/  @P0 BRA `(.L_x_2) ;  /* 0x0000000000580947 */ /* 0x000fea0003800000 */
[----:B------:R-:W0:Y:S01]  /*0250*/  S2UR UR9, SR_CgaCtaId ;  /* 0x00000000000979c3 */ /* 0x000e220000008800 */
[----:B------:R-:W-:Y:S01]  /*0260*/  UMOV UR4, 0x400 ;  /* 0x0000040000047882 */ /* 0x000fe20000000000 */
[----:B------:R-:W-:Y:S01]  /*0270*/  UMOV UR5, 0x1 ;  /* 0x0000000100057882 */ /* 0x000fe20000000000 */
[----:B------:R-:W-:Y:S01]  /*0280*/  UMOV UR6, 0x4 ;  /* 0x0000000400067882 */ /* 0x000fe20000000000 */
[----:B------:R-:W-:Y:S01]  /*0290*/  ELECT P0, URZ, PT ;  /* 0x00000000003f782f */ /* 0x000fe20003800000 */
[----:B------:R-:W-:-:S04]  /*02a0*/  UIADD3 UR6, -UR6, 0x100000, URZ ;  /* 0x0010000006067890 */ /* 0x000fc8000fffe13f */
[----:B------:R-:W-:Y:S02]  /*02b0*/  USHF.L.U32 UR7, UR6, 0xb, URZ ;  /* 0x0000000b06077899 */ /* 0x000fe4000800063f */
[----:B------:R-:W-:Y:S02]  /*02c0*/  USHF.L.U32 UR6, UR6, 0x1, URZ ;  /* 0x0000000106067899 */ /* 0x000fe4000800063f */
[----:B0-----:R-:W-:Y:S02]  /*02d0*/  ULEA UR9, UR9, UR4, 0x18 ;  /* 0x0000000409097291 */ /* 0x001fe4000f8ec03f */
[----:B------:R-:W-:-:S04]  /*02e0*/  UIADD3 UR4, -UR5, 0x100000, URZ ;  /* 0x0010000005047890 */ /* 0x000fc8000fffe13f */
[----:B------:R-:W-:Y:S02]  /*02f0*/  USHF.L.U32 UR5, UR4, 0xb, URZ ;  /* 0x0000000b04057899 */ /* 0x000fe4000800063f */
[----:B------:R-:W-:Y:S01]  /*0300*/  USHF.L.U32 UR4, UR4, 0x1, URZ ;  /* 0x0000000104047899 */ /* 0x000fe2000800063f */
[----:B------:R-:W0:Y:S11]  /*0310*/  FENCE.VIEW.ASYNC.S ;  /* 0x00000000000073c6 */ /* 0x000e360000000000 */
[----:B0-----:R0:W1:Y:S01]  /*0320*/  SYNCS.EXCH.64 URZ, [UR9], UR4 ;  /* 0x00000004093f75b2 */ /* 0x0010620008000100 */
[----:B------:R0:W2:Y:S01]  /*0330*/  SYNCS.EXCH.64 URZ, [UR9+0x20], UR6 ;  /* 0x00002006093f75b2 */ /* 0x0000a20008000100 */
[----:B------:R0:W3:Y:S01]  /*0340*/  SYNCS.EXCH.64 URZ, [UR9+0x8], UR4 ;  /* 0x00000804093f75b2 */ /* 0x0000e20008000100 */
[----:B------:R0:W4:Y:S01]  /*0350*/  SYNCS.EXCH.64 URZ, [UR9+0x28], UR6 ;  /* 0x00002806093f75b2 */ /* 0x0001220008000100 */
[----:B------:R0:W0:Y:S01]  /*0360*/  SYNCS.EXCH.64 URZ, [UR9+0x10], UR4 ;  /* 0x00001004093f75b2 */ /* 0x0000220008000100 */
[----:B------:R0:W0:Y:S01]  /*0370*/  SYNCS.EXCH.64 URZ, [UR9+0x30], UR6 ;  /* 0x00003006093f75b2 */ /* 0x0000220008000100 */
[----:B------:R0:W0:Y:S01]  /*0380*/  SYNCS.EXCH.64 URZ, [UR9+0x18], UR4 ;  /* 0x00001804093f75b2 */ /* 0x0000220008000100 */
[----:B------:R0:W0:Y:S01]  /*0390*/  SYNCS.EXCH.64 URZ, [UR9+0x38], UR6 ;  /* 0x00003806093f75b2 */ /* 0x0000220008000100 */
[----:B------:R-:W-:Y:S01]  /*03a0*/  NOP ;  /* 0x0000000000007918 */ /* 0x000fe20000000000 */
.L_x_2:
[----:B------:R-:W-:Y:S01]  /*03b0*/  SHF.R.S32.HI R2, RZ, 0x1f, R4 ;  /* 0x0000001fff027819 */ /* 0x000fe20000011404 */
[----:B------:R-:W5:Y:S01]  /*03c0*/  SHFL.IDX PT, R0, R0, RZ, 0x1f ;  /* 0x00001fff00007589 */ /* 0x000f6200000e0000 */
[----:B0-----:R-:W0:Y:S01]  /*03d0*/  S2UR UR9, SR_CTAID.X ;  /* 0x00000000000979c3 */ /* 0x001e220000002500 */
[----:B------:R-:W-:Y:S02]  /*03e0*/  ELECT P0, URZ, PT ;  /* 0x00000000003f782f */ /* 0x000fe40003800000 */
[----:B------:R-:W-:Y:S01]  /*03f0*/  LEA.HI R2, R2, R4, RZ, 0x7 ;  /* 0x0000000402027211 */ /* 0x000fe200078f38ff */
[----:B------:R-:W-:Y:S01]  /*0400*/  ULDC UR4, c[0x0][0x150] ;  /* 0x0000540000047ab9 */ /* 0x000fe20000000800 */
[----:B------:R-:W-:Y:S01]  /*0410*/  SHF.R.S32.HI R6, RZ, 0x1f, R3 ;  /* 0x0000001fff067819 */ /* 0x000fe20000011403 */
[----:B------:R-:W-:Y:S01]  /*0420*/  NOP ;  /* 0x0000000000007918 */ /* 0x000fe20000000000 */
[----:B------:R-:W-:Y:S01]  /*0430*/  LOP3.LUT R2, R2, 0xffffff80, RZ, 0xc0, !PT ;  /* 0xffffff8002027812 */ /* 0x000fe200078ec0ff */
[----:B------:R-:W-:Y:S01]  /*0440*/  NOP ;  /* 0x0000000000007918 */ /* 0x000fe20000000000 */
[----:B------:R-:W-:Y:S01]  /*0450*/  LEA.HI R6, R6, R3, RZ, 0x2 ;  /* 0x0000000306067211 */ /* 0x000fe200078f10ff */
[----:B------:R-:W1:Y:S02]  /*0460*/  LDC R8, c[0x0][0x144] ;  /* 0x00005100ff087b82 */ /* 0x000e640000000800 */
[----:B------:R-:W-:Y:S01]  /*0470*/  IMAD.IADD R4, R4, 0x1, -R2 ;  /* 0x0000000104047824 */ /* 0x000fe200078e0a02 */
[----:B------:R-:W-:Y:S01]  /*0480*/  LOP3.LUT R6, R6, 0x3ffffffc, RZ, 0xc0, !PT ;  /* 0x3ffffffc06067812 */ /* 0x000fe200078ec0ff */
[----:B------:R-:W2:Y:S03]  /*0490*/  S2R R2, SR_CTAID.Y ;  /* 0x0000000000027919 */ /* 0x000ea60000002600 */
[----:B------:R-:W-:Y:S01]  /*04a0*/  SHF.R.S32.HI R5, RZ, 0x1f, R4 ;  /* 0x0000001fff057819 */ /* 0x000fe20000011404 */
[----:B------:R-:W-:Y:S01]  /*04b0*/  IMAD.IADD R6, R3, 0x1, -R6 ;  /* 0x0000000103067824 */ /* 0x000fe200078e0a06 */
[----:B------:R-:W3:Y:S02]  /*04c0*/  LDC R11, c[0x0][0x148] ;  /* 0x00005200ff0b7b82 */ /* 0x000ee40000000800 */
[----:B------:R-:W-:-:S02]  /*04d0*/  LEA.HI R5, R5, R4, RZ, 0x3 ;  /* 0x0000000405057211 */ /* 0x000fc400078f18ff */
[----:B-----5:R-:W-:Y:S02]  /*04e0*/  ISETP.NE.OR P0, PT, R0, RZ, !P0 ;  /* 0x000000ff0000720c */ /* 0x020fe40004705670 */
[--C-:B------:R-:W-:Y:S02]  /*04f0*/  SHF.R.S32.HI R0, RZ, 0x3, R5.reuse ;  /* 0x00000003ff007819 */ /* 0x100fe40000011405 */
[----:B------:R-:W-:Y:S02]  /*0500*/  SHF.R.S32.HI R5, RZ, 0x1f, R5 ;  /* 0x0000001fff057819 */ /* 0x000fe40000011405 */
[----:B0-----:R-:W-:Y:S02]  /*0510*/  I2FP.F32.U32 R7, UR9 ;  /* 0x0000000900077c45 */ /* 0x001fe40008201000 */
[----:B------:R-:W-:-:S03]  /*0520*/  LEA.HI R5, R5, R0, RZ, 0x2 ;  /* 0x0000000005057211 */ /* 0x000fc600078f10ff */
[----:B------:R-:W-:Y:S01]  /*0530*/  FMUL R7, R7, UR4 ;  /* 0x0000000407077c20 */ /* 0x000fe20008400000 */
[----:B------:R-:W-:Y:S01]  /*0540*/  LOP3.LUT R5, R5, 0xfffffffc, RZ, 0xc0, !PT ;  /* 0xfffffffc05057812 */ /* 0x000fe200078ec0ff */
[----:B------:R-:W-:Y:S01]  /*0550*/  VOTEU.ALL UP0, P0 ;  /* 0x00000000003f7886 */ /* 0x000fe20000000000 */
[----:B------:R-:W-:Y:S01]  /*0560*/  ULDC UR4, c[0x0][0x154] ;  /* 0x0000550000047ab9 */ /* 0x000fe20000000800 */
[----:B------:R-:W-:Y:S02]  /*0570*/  VOTEU.ALL UP1, P0 ;  /* 0x00000000003f7886 */ /* 0x000fe40000020000 */
[----:B------:R-:W0:Y:S01]  /*0580*/  F2I.U32.TRUNC.NTZ R7, R7 ;  /* 0x0000000700077305 */ /* 0x000e22000020f000 */
[----:B------:R-:W-:Y:S01]  /*0590*/  IMAD.IADD R5, R0, 0x1, -R5 ;  /* 0x0000000100057824 */ /* 0x000fe200078e0a05 */
[----:B------:R-:W5:Y:S01]  /*05a0*/  @!UP0 S2UR UR7, SR_CgaCtaId ;  /* 0x00000000000789c3 */ /* 0x000f620000008800 */
[----:B------:R-:W-:Y:S02]  /*05b0*/  @!UP0 UMOV UR6, 0x400 ;  /* 0x0000040000068882 */ /* 0x000fe40000000000 */
[----:B------:R-:W-:Y:S01]  /*05c0*/  IMAD R5, R6, 0x4, R5 ;  /* 0x0000000406057824 */ /* 0x000fe200078e0205 */
[----:B--2---:R-:W-:-:S04]  /*05d0*/  I2FP.F32.U32 R9, R2 ;  /* 0x0000000200097245 */ /* 0x004fc80000201000 */
[----:B------:R-:W-:Y:S01]  /*05e0*/  LEA.HI R0, R5, R5, RZ, 0x1 ;  /* 0x0000000505007211 */ /* 0x000fe200078f08ff */
[----:B------:R-:W-:Y:S01]  /*05f0*/  FMUL R9, R9, UR4 ;  /* 0x0000000409097c20 */ /* 0x000fe20008400000 */
[----:B------:R-:W-:Y:S02]  /*0600*/  UMOV UR4, 0x20 ;  /* 0x0000002000047882 */ /* 0x000fe40000000000 */
[----:B------:R-:W-:Y:S01]  /*0610*/  LOP3.LUT R6, R0, 0xfffffffe, RZ, 0xc0, !PT ;  /* 0xfffffffe00067812 */ /* 0x000fe200078ec0ff */
[----:B0-----:R-:W-:Y:S01]  /*0620*/  IMAD.MOV R13, RZ, RZ, -R7 ;  /* 0x000000ffff0d7224 */ /* 0x001fe200078e0a07 */
[----:B------:R-:W-:-:S04]  /*0630*/  @!UP0 UIADD3 UR4, -UR4, 0x100000, URZ ;  /* 0x0010000004048890 */ /* 0x000fc8000fffe13f */
[----:B------:R-:W-:Y:S02]  /*0640*/  @!UP0 USHF.L.U32 UR5, UR4, 0xb, URZ ;  /* 0x0000000b04058899 */ /* 0x000fe4000800063f */
[----:B------:R-:W-:Y:S01]  /*0650*/  @!UP0 USHF.L.U32 UR4, UR4, 0x1, URZ ;  /* 0x0000000104048899 */ /* 0x000fe2000800063f */
[----:B------:R-:W0:Y:S01]  /*0660*/  F2I.U32.TRUNC.NTZ R9, R9 ;  /* 0x0000000900097305 */ /* 0x000e22000020f000 */
[----:B-1----:R-:W-:Y:S02]  /*0670*/  IMAD R0, R8, R13, UR9 ;  /* 0x0000000908007e24 */ /* 0x002fe4000f8e020d */
[C---:B------:R-:W-:Y:S02]  /*0680*/  IMAD.IADD R7, R5.reuse, 0x1, -R6 ;  /* 0x0000000105077824 */ /* 0x040fe400078e0a06 */
[----:B------:R-:W-:-:S03]  /*0690*/  IMAD.SHL.U32 R6, R5, 0x4, RZ ;  /* 0x0000000405067824 */ /* 0x000fc600078e00ff */
[----:B------:R-:W-:Y:S01]  /*06a0*/  ISETP.NE.AND P2, PT, R7, R0, PT ;  /* 0x000000000700720c */ /* 0x000fe20003f45270 */
[----:B-----5:R-:W-:Y:S01]  /*06b0*/  @!UP0 ULEA UR6, UR7, UR6, 0x18 ;  /* 0x0000000607068291 */ /* 0x020fe2000f8ec03f */
[----:B------:R-:W-:Y:S01]  /*06c0*/  LOP3.LUT R10, R5, 0xc, R6, 0x78, !PT ;  /* 0x0000000c050a7812 */ /* 0x000fe200078e7806 */
[----:B------:R-:W1:Y:S01]  /*06d0*/  LDC R7, c[0x0][0x140] ;  /* 0x00005000ff077b82 */ /* 0x000e620000000800 */
[----:B------:R-:W-:Y:S01]  /*06e0*/  VOTEU.ALL UP0, P0 ;  /* 0x00000000003f7886 */ /* 0x000fe20000000000 */
[----:B------:R-:W-:Y:S01]  /*06f0*/  LOP3.LUT P0, RZ, R4, 0x7, RZ, 0xc0, !PT ;  /* 0x0000000704ff7812 */ /* 0x000fe2000780c0ff */
[----:B0-----:R-:W-:Y:S01]  /*0700*/  IMAD.MOV R12, RZ, RZ, -R9 ;  /* 0x000000ffff0c7224 */ /* 0x001fe200078e0a09 */
[----:B------:R0:W-:Y:S01]  /*0710*/  STL [R1+0x74], R10 ;  /* 0x0000740a01007387 */ /* 0x0001e20000100800 */
[----:B------:R-:W-:Y:S01]  /*0720*/  IMAD.MOV.U32 R4, RZ, RZ, 0x1 ;  /* 0x00000001ff047424 */ /* 0x000fe200078e00ff */
[----:B------:R-:W-:Y:S01]  /*0730*/  ISETP.LT.U32.AND P0, PT, R10, 0x2, !P0 ;  /* 0x000000020a00780c */ /* 0x000fe20004701070 */
[----:B---3--:R-:W-:-:S03]  /*0740*/  IMAD R6, R11, R12, R2 ;  /* 0x0000000c0b067224 */ /* 0x008fc600078e0202 */
[----:B------:R-:W-:Y:S01]  /*0750*/  @P2 LEA.HI R5, R10, R10, RZ, 0x1 ;  /* 0x0000000a0a052211 */ /* 0x000fe200078f08ff */
[----:B------:R-:W2:Y:S02]  /*0760*/  FENCE.VIEW.ASYNC.S ;  /* 0x00000000000073c6 */ /* 0x000ea40000000000 */
[----:B--2---:R0:W2:Y:S01]  /*0770*/  @!UP0 SYNCS.EXCH.64 URZ, [UR6+0x50], UR4 ;  /* 0x00005004063f85b2 */ /* 0x0040a20008000100 */
[----:B------:R-:W-:-:S04]  /*0780*/  @P2 SHF.R.S32.HI R5, RZ, 0x1, R5 ;  /* 0x00000001ff052819 */ /* 0x000fc80000011405 */
[----:B------:R-:W-:Y:S02]  /*0790*/  @P2 ISETP.NE.AND P3, PT, R5, R6, PT ;  /* 0x000000060500220c */ /* 0x000fe40003f65270 */
[----:B------:R-:W-:Y:S02]  /*07a0*/  SEL R5, RZ, 0x1, !P0 ;  /* 0x00000001ff057807 */ /* 0x000fe40004000000 */
[----:B------:R-:W-:Y:S02]  /*07b0*/  @P2 SEL R4, RZ, 0x1, P3 ;  /* 0x00000001ff042807 */ /* 0x000fe40001800000 */
[----:B-1----:R-:W-:Y:S02]  /*07c0*/  ISETP.EQ.U32.AND P5, PT, R7, 0x1, PT ;  /* 0x000000010700780c */ /* 0x002fe40003fa2070 */
[----:B------:R-:W-:Y:S01]  /*07d0*/  LOP3.LUT R4, R4, R5, RZ, 0xc0, !PT ;  /* 0x0000000504047212 */ /* 0x000fe200078ec0ff */
[----:B------:R0:W1:Y:S01]  /*07e0*/  @!UP1 SYNCS.EXCH.64 URZ, [UR6+0x58], UR4 ;  /* 0x00005804063f95b2 */ /* 0x0000620008000100 */
[----:B------:R-:W-:-:S03]  /*07f0*/  NOP ;  /* 0x0000000000007918 */ /* 0x000fc60000000000 */
[----:B------:R0:W-:Y:S06]  /*0800*/  STL [R1+0x70], R4 ;  /* 0x0000700401007387 */ /* 0x0001ec0000100800 */
[----:B--2---:R-:W-:Y:S05]  /*0810*/  @!P5 BRA `(.L_x_3) ;  /* 0x000000000008d947 */ /* 0x004fea0003800000 */
[----:B-1--4-:R-:W-:Y:S01]  /*0820*/  UCGABAR_ARV ;  /* 0x00000000000079c7 */ /* 0x012fe20008000000 */
[----:B------:R-:W-:Y:S05]  /*0830*/  BRA `(.L_x_4) ;  /* 0x0000000000047947 */ /* 0x000fea0003800000 */
.L_x_3:
[----:B-1--4-:R-:W-:Y:S01]  /*0840*/  NOP ;  /* 0x0000000000007918 */ /* 0x012fe20000000000 */
.L_x_4:
[----:B------:R-:W1:Y:S01]  /*0850*/  LDC R3, c[0x0][0x65c] ;  /* 0x00019700ff037b82 */ /* 0x000e620000000800 */
[----:B0-----:R-:W-:Y:S02]  /*0860*/  IMAD.U32 R4, RZ, RZ, UR9 ;  /* 0x00000009ff047e24 */ /* 0x001fe4000f8e00ff */
[----:B------:R-:W-:Y:S01]  /*0870*/  IMAD.MOV.U32 R5, RZ, RZ, RZ ;  /* 0x000000ffff057224 */ /* 0x000fe200078e00ff */
[----:B-1----:R-:W-:-:S13]  /*0880*/  ISETP.NE.AND P4, PT, R3, 0x1, PT ;  /* 0x000000010300780c */ /* 0x002fda0003f85270 */
[----:B------:R-:W0:Y:S01]  /*0890*/  @P4 LDC R7, c[0x0][0x10] ;  /* 0x00000400ff074b82 */ /* 0x000e220000000800 */
[----:B------:R-:W-:Y:S02]  /*08a0*/  @P4 IMAD.MOV.U32 R3, RZ, RZ, RZ ;  /* 0x000000ffff034224 */ /* 0x000fe400078e00ff */
[----:B------:R-:W-:-:S05]  /*08b0*/  @P4 IMAD.MOV.U32 R13, RZ, RZ, RZ ;  /* 0x000000ffff0d4224 */ /* 0x000fca00078e00ff */
[----:B------:R-:W1:Y:S01]  /*08c0*/  @!P4 LDC R9, c[0x0][0xc] ;  /* 0x00000300ff09cb82 */ /* 0x000e620000000800 */
[----:B0-----:R-:W-:-:S04]  /*08d0*/  @P4 IMAD.WIDE.U32 R6, R7, UR9, R2 ;  /* 0x0000000907064c25 */ /* 0x001fc8000f8e0002 */
[----:B------:R-:W-:Y:S02]  /*08e0*/  @P4 IMAD.MOV.U32 R19, RZ, RZ, R6 ;  /* 0x000000ffff134224 */ /* 0x000fe400078e0006 */
[----:B------:R-:W-:Y:S02]  /*08f0*/  @P4 IMAD.IADD R23, R7, 0x1, R13 ;  /* 0x0000000107174824 */ /* 0x000fe400078e020d */
[----:B-1----:R-:W-:-:S04]  /*0900*/  @!P4 IMAD.WIDE.U32 R4, R2, R9, R4 ;  /* 0x000000090204c225 */ /* 0x002fc800078e0004 */
[----:B------:R-:W-:Y:S02]  /*0910*/  @!P4 IMAD.MOV.U32 R19, RZ, RZ, R4 ;  /* 0x000000ffff13c224 */ /* 0x000fe400078e0004 */
[----:B------:R-:W-:-:S03]  /*0920*/  @!P4 IMAD.MOV.U32 R23, RZ, RZ, R5 ;  /* 0x000000ffff17c224 */ /* 0x000fc600078e0005 */
[----:B------:R0:W-:Y:S04]  /*0930*/  STL [R1+0x7c], R19 ;  /* 0x00007c1301007387 */ /* 0x0001e80000100800 */
[----:B------:R0:W-:Y:S01]  /*0940*/  STL [R1+0x78], R23 ;  /* 0x0000781701007387 */ /* 0x0001e20000100800 */
[----:B------:R-:W-:Y:S05]  /*0950*/  @!P5 BRA `(.L_x_5) ;  /* 0x00000000000cd947 */ /* 0x000fea0003800000 */
[----:B------:R-:W-:Y:S01]  /*0960*/  UCGABAR_WAIT ;  /* 0x0000000000007dc7 */ /* 0x000fe20008000000 */
[----:B------:R-:W-:Y:S01]  /*0970*/  CCTL.IVALL ;  /* 0x00000000ff00798f */ /* 0x000fe20002000000 */
[----:B------:R-:W-:Y:S05]  /*0980*/  BRA `(.L_x_6) ;  /* 0x0000000000047947 */ /* 0x000fea0003800000 */
.L_x_5:
[----:B------:R-:W-:Y:S06]  /*0990*/  BAR.SYNC.DEFER_BLOCKING 0x0 ;  /* 0x0000000000007b1d */ /* 0x000fec0000010000 */
.L_x_6:
[----:B------:R-:W-:Y:S05]  /*09a0*/  @!P1 BRA `(.L_x_7) ;  /* 0x000000e400989947 */ /* 0x000fea0003800000 */
[----:B------:R-:W-:-:S06]  /*09b0*/  UISETP.GT.U32.AND UP0, UPT, UR10, 0x1, UPT ;  /* 0x000000010a00788c */ /* 0x000fcc000bf04070 */
[----:B------:R-:W-:-:S13]  /*09c0*/  PLOP3.LUT P0, PT, PT, PT, UP0, 0x80, 0x0 ;  /* 0x000000000000781c */ /* 0x000fda0003f0f008 */
[----:B------:R-:W-:Y:S05]  /*09d0*/  @P0 EXIT ;  /* 0x000000000000094d */ /* 0x000fea0003800000 */
[----:B------:R-:W-:Y:S01]  /*09e0*/  IMAD.MOV.U32 R6, RZ, RZ, -0x1 ;  /* 0xffffffffff067424 */ /* 0x000fe200078e00ff */
[----:B------:R-:W-:Y:S01]  /*09f0*/  ULDC.64 UR4, c[0x0][0x650] ;  /* 0x0001940000047ab9 */ /* 0x000fe20000000a00 */
[----:B------:R-:W-:Y:S01]  /*0a00*/  IMAD.MOV.U32 R5, RZ, RZ, -0x1 ;  /* 0xffffffffff057424 */ /* 0x000fe200078e00ff */
[----:B------:R-:W-:Y:S01]  /*0a10*/  ISETP.GE.U32.AND P0, PT, R19, UR4, PT ;  /* 0x0000000413007c0c */ /* 0x000fe2000bf06070 */
[----:B------:R-:W-:Y:S01]  /*0a20*/  UMOV UR12, 0xffffffff ;  /* 0xffffffff000c7882 */ /* 0x000fe20000000000 */
[----:B------:R1:W-:Y:S01]  /*0a30*/  STL [R1+0x84], R6 ;  /* 0x0000840601007387 */ /* 0x0003e20000100800 */
[----:B------:R-:W-:Y:S02]  /*0a40*/  PRMT R4, RZ, 0x7610, R4 ;  /* 0x00007610ff047816 */ /* 0x000fe40000000004 */
[----:B------:R-:W-:Y:S01]  /*0a50*/  ISETP.GE.U32.AND.EX P0, PT, R23, UR5, PT, P0 ;  /* 0x0000000517007c0c */ /* 0x000fe2000bf06100 */
[----:B------:R1:W-:-:S12]  /*0a60*/  STL [R1+0x80], R5 ;  /* 0x0000800501007387 */ /* 0x0003d80000100800 */
[----:B-1----:R-:W-:Y:S05]  /*0a70*/  @P0 BRA `(.L_x_8) ;  /* 0x0000000400380947 */ /* 0x002fea0003800000 */
[----:B------:R-:W1:Y:S01]  /*0a80*/  LDC.64 R14, c[0x0][0x628] ;  /* 0x00018a00ff0e7b82 */ /* 0x000e620000000a00 */
[----:B------:R-:W-:Y:S02]  /*0a90*/  IMAD.MOV.U32 R4, RZ, RZ, R19 ;  /* 0x000000ffff047224 */ /* 0x000fe400078e0013 */
[----:B------:R-:W-:-:S05]  /*0aa0*/  IMAD.MOV.U32 R5, RZ, RZ, R23 ;  /* 0x000000ffff057224 */ /* 0x000fca00078e0017 */
[----:B------:R-:W2:Y:S08]  /*0ab0*/  LDC R10, c[0x0][0x630] ;  /* 0x00018c00ff0a7b82 */ /* 0x000eb00000000800 */
[----:B------:R-:W3:Y:S01]  /*0ac0*/  LDC.64 R16, c[0x0][0x620] ;  /* 0x00018800ff107b82 */ /* 0x000ee20000000a00 */
[----:B-1----:R-:W-:-:S04]  /*0ad0*/  ISETP.NE.U32.AND P0, PT, R14, RZ, PT ;  /* 0x000000ff0e00720c */ /* 0x002fc80003f05070 */
[----:B------:R-:W-:-:S13]  /*0ae0*/  ISETP.NE.AND.EX P0, PT, R15, RZ, PT, P0 ;  /* 0x000000ff0f00720c */ /* 0x000fda0003f05300 */
[----:B--23--:R-:W-:Y:S05]  /*0af0*/  @!P0 BRA `(.L_x_9) ;  /* 0x0000000000288947 */ /* 0x00cfea0003800000 */
[----:B------:R-:W1:Y:S02]  /*0b00*/  LDC R9, c[0x0][0x634] ;  /* 0x00018d00ff097b82 */ /* 0x000e640000000800 */
[----:B-1----:R-:W-:-:S05]  /*0b10*/  IADD3 R9, P0, R19, R9, RZ ;  /* 0x0000000913097210 */ /* 0x002fca0007f1e0ff */
[----:B------:R-:W-:-:S04]  /*0b20*/  IMAD.X R13, RZ, RZ, R23, P0 ;  /* 0x000000ffff0d7224 */ /* 0x000fc800000e0617 */
[----:B------:R-:W-:-:S04]  /*0b30*/  IMAD.WIDE.U32 R4, R13, R14, RZ ;  /* 0x0000000e0d047225 */ /* 0x000fc800078e00ff */
[----:B------:R-:W-:-:S04]  /*0b40*/  IMAD.WIDE.U32 R6, P0, R9, R15, R4 ;  /* 0x0000000f09067225 */ /* 0x000fc80007800004 */
[----:B------:R-:W-:-:S04]  /*0b50*/  IMAD.WIDE.U32 R4, R9, R14, RZ ;  /* 0x0000000e09047225 */ /* 0x000fc800078e00ff */
[----:B------:R-:W-:Y:S01]  /*0b60*/  IMAD.X R9, RZ, RZ, RZ, P0 ;  /* 0x000000ffff097224 */ /* 0x000fe200000e06ff */
[----:B------:R-:W-:Y:S01]  /*0b70*/  IADD3 RZ, P0, R5, R6, RZ ;  /* 0x0000000605ff7210 */ /* 0x000fe20007f1e0ff */
[----:B------:R-:W-:-:S04]  /*0b80*/  IMAD.MOV.U32 R8, RZ, RZ, R7 ;  /* 0x000000ffff087224 */ /* 0x000fc800078e0007 */
[----:B------:R-:W-:-:S08]  /*0b90*/  IMAD.WIDE.U32.X R4, R13, R15, R8, P0 ;  /* 0x0000000f0d047225 */ /* 0x000fd000000e0408 */
.L_x_9:
[----:B------:R-:W1:Y:S01]  /*0ba0*/  LDC.64 R20, c[0x0][0x640] ;  /* 0x00019000ff147b82 */ /* 0x000e620000000a00 */
[-C--:B------:R-:W-:Y:S01]  /*0bb0*/  SHF.R.U64 R22, R4, R10.reuse, R5 ;  /* 0x0000000a04167219 */ /* 0x080fe20000001205 */
[----:B------:R-:W-:Y:S01]  /*0bc0*/  IMAD.MOV.U32 R4, RZ, RZ, R19 ;  /* 0x000000ffff047224 */ /* 0x000fe200078e0013 */
[----:B------:R-:W-:Y:S01]  /*0bd0*/  SHF.R.U32.HI R3, RZ, R10, R5 ;  /* 0x0000000aff037219 */ /* 0x000fe20000011605 */
[----:B------:R-:W-:Y:S01]  /*0be0*/  IMAD.MOV.U32 R5, RZ, RZ, R23 ;  /* 0x000000ffff057224 */ /* 0x000fe200078e0017 */
[----:B------:R-:W-:Y:S01]  /*0bf0*/  IADD3 R7, P0, RZ, -R22, RZ ;  /* 0x80000016ff077210 */ /* 0x000fe20007f1e0ff */
[----:B0-----:R-:W-:Y:S02]  /*0c00*/  IMAD R23, R11, R12, R2 ;  /* 0x0000000c0b177224 */ /* 0x001fe400078e0202 */
[----:B------:R-:W0:Y:S01]  /*0c10*/  LDC R8, c[0x0][0x618] ;  /* 0x00018600ff087b82 */ /* 0x000e220000000800 */
[----:B------:R-:W-:Y:S02]  /*0c20*/  IMAD.MOV.U32 R11, RZ, RZ, 0x1 ;  /* 0x00000001ff0b7424 */ /* 0x000fe400078e00ff */
[----:B------:R-:W-:-:S02]  /*0c30*/  IMAD.X R3, RZ, RZ, ~R3, P0 ;  /* 0x000000ffff037224 */ /* 0x000fc400000e0e03 */
[----:B------:R-:W-:-:S03]  /*0c40*/  IMAD.WIDE.U32 R4, R7, R16, R4 ;  /* 0x0000001007047225 */ /* 0x000fc600078e0004 */
[----:B------:R-:W2:Y:S01]  /*0c50*/  LDC R14, c[0x0][0x608] ;  /* 0x00018200ff0e7b82 */ /* 0x000ea20000000800 */
[----:B------:R-:W-:-:S04]  /*0c60*/  IMAD R6, R3, R16, RZ ;  /* 0x0000001003067224 */ /* 0x000fc800078e02ff */
[----:B------:R-:W-:-:S03]  /*0c70*/  IMAD R3, R7, R17, R6 ;  /* 0x0000001107037224 */ /* 0x000fc600078e0206 */
[----:B------:R-:W3:Y:S01]  /*0c80*/  LDC R18, c[0x0][0x658] ;  /* 0x00019600ff127b82 */ /* 0x000ee20000000800 */
[----:B------:R-:W-:Y:S01]  /*0c90*/  IMAD.IADD R3, R5, 0x1, R3 ;  /* 0x0000000105037824 */ /* 0x000fe200078e0203 */
[----:B-1----:R-:W-:Y:S01]  /*0ca0*/  ISETP.NE.U32.AND P0, PT, R20, RZ, PT ;  /* 0x000000ff1400720c */ /* 0x002fe20003f05070 */
[----:B------:R-:W-:-:S03]  /*0cb0*/  IMAD.MOV.U32 R5, RZ, RZ, -0x1 ;  /* 0xffffffffff057424 */ /* 0x000fc600078e00ff */
[----:B------:R-:W-:Y:S02]  /*0cc0*/  ISETP.NE.AND.EX P0, PT, R21, RZ, PT, P0 ;  /* 0x000000ff1500720c */ /* 0x000fe40003f05300 */
[----:B------:R-:W1:Y:S01]  /*0cd0*/  LDC R13, c[0x0][0x600] ;  /* 0x00018000ff0d7b82 */ /* 0x000e620000000800 */
[-CC-:B0-----:R-:W-:Y:S02]  /*0ce0*/  SHF.R.U64 R10, R4, R8.reuse, R3.reuse ;  /* 0x00000008040a7219 */ /* 0x181fe40000001203 */
[----:B------:R-:W-:-:S05]  /*0cf0*/  SHF.R.U32.HI R3, RZ, R8, R3 ;  /* 0x00000008ff037219 */ /* 0x000fca0000011603 */
[----:B------:R-:W0:Y:S01]  /*0d00*/  LDC R15, c[0x0][0x648] ;  /* 0x00019200ff0f7b82 */ /* 0x000e220000000800 */
[-CC-:B--2---:R-:W-:Y:S02]  /*0d10*/  SHF.R.U64 R19, R10, R14.reuse, R3.reuse ;  /* 0x0000000e0a137219 */ /* 0x184fe40000001203 */
[----:B------:R-:W-:-:S05]  /*0d20*/  SHF.R.U32.HI R3, RZ, R14, R3 ;  /* 0x0000000eff037219 */ /* 0x000fca0000011603 */
[----:B------:R-:W2:Y:S01]  /*0d30*/  LDC R17, c[0x0][0x638] ;  /* 0x00018e00ff117b82 */ /* 0x000ea20000000800 */
[-C--:B---3--:R-:W-:Y:S02]  /*0d40*/  SHF.L.U32 R2, R5, R18.reuse, RZ ;  /* 0x0000001205027219 */ /* 0x088fe400000006ff */
[--C-:B------:R-:W-:Y:S02]  /*0d50*/  SHF.R.U64 R12, R19, R18, R3.reuse ;  /* 0x00000012130c7219 */ /* 0x100fe40000001203 */
[----:B------:R-:W-:Y:S02]  /*0d60*/  LOP3.LUT R8, RZ, R2, RZ, 0x33, !PT ;  /* 0x00000002ff087212 */ /* 0x000fe400078e33ff */
[----:B------:R-:W-:Y:S01]  /*0d70*/  SHF.R.U32.HI R3, RZ, R18, R3 ;  /* 0x00000012ff037219 */ /* 0x000fe20000011603 */
[----:B------:R-:W3:Y:S01]  /*0d80*/  LDC R16, c[0x0][0x610] ;  /* 0x00018400ff107b82 */ /* 0x000ee20000000800 */
[----:B------:R-:W-:Y:S01]  /*0d90*/  IMAD.MOV.U32 R2, RZ, RZ, R12 ;  /* 0x000000ffff027224 */ /* 0x000fe200078e000c */
[----:B------:R-:W-:Y:S06]  /*0da0*/  @!P0 BRA `(.L_x_10) ;  /* 0x0000000000288947 */ /* 0x000fec0003800000 */
[----:B------:R-:W4:Y:S02]  /*0db0*/  LDC R7, c[0x0][0x64c] ;  /* 0x00019300ff077b82 */ /* 0x000f240000000800 */
[----:B----4-:R-:W-:-:S05]  /*0dc0*/  IADD3 R7, P0, R12, R7, RZ ;  /* 0x000000070c077210 */ /* 0x010fca0007f1e0ff */
        /* <DEDUP_REMOVED lines=8> */
.L_x_10:
[----:B0-----:R-:W-:Y:S01]  /*0e50*/  SHF.R.U64 R4, R2, R15, R3 ;  /* 0x0000000f02047219 */ /* 0x001fe20000001203 */
[----:B-1----:R-:W-:Y:S01]  /*0e60*/  VIADD R5, R13, 0xffffffff ;  /* 0xffffffff0d057836 */ /* 0x002fe20000000000 */
[----:B------:R-:W-:Y:S02]  /*0e70*/  SHF.L.U32 R2, R11, R18, RZ ;  /* 0x000000120b027219 */ /* 0x000fe400000006ff */
[----:B------:R-:W-:Y:S01]  /*0e80*/  LOP3.LUT R3, R19, R8, RZ, 0xc0, !PT ;  /* 0x0000000813037212 */ /* 0x000fe200078ec0ff */
[----:B------:R-:W-:Y:S01]  /*0e90*/  IMAD.MOV R6, RZ, RZ, -R4 ;  /* 0x000000ffff067224 */ /* 0x000fe200078e0a04 */
[----:B------:R-:W-:Y:S02]  /*0ea0*/  SEL R0, R0, R23, !P4 ;  /* 0x0000001700007207 */ /* 0x000fe40006000000 */
[----:B------:R-:W-:Y:S01]  /*0eb0*/  LOP3.LUT R5, R10, R5, RZ, 0xc0, !PT ;  /* 0x000000050a057212 */ /* 0x000fe200078ec0ff */
[----:B------:R-:W-:Y:S01]  /*0ec0*/  IMAD R3, R2, R4, R3 ;  /* 0x0000000402037224 */ /* 0x000fe200078e0203 */
[----:B------:R-:W-:Y:S01]  /*0ed0*/  R2UR UR12, R22 ;  /* 0x00000000160c72ca */ /* 0x000fe200000e0000 */
[----:B--2---:R-:W-:-:S02]  /*0ee0*/  IMAD R2, R6, R17, R12 ;  /* 0x0000001106027224 */ /* 0x004fc400078e020c */
[----:B---3--:R-:W-:Y:S02]  /*0ef0*/  IMAD R0, R3, R16, R0 ;  /* 0x0000001003007224 */ /* 0x008fe400078e0200 */
[----:B------:R-:W-:Y:S02]  /*0f00*/  IMAD R3, R2, R13, R5 ;  /* 0x0000000d02037224 */ /* 0x000fe400078e0205 */
[----:B------:R-:W-:-:S03]  /*0f10*/  IMAD.MOV.U32 R4, RZ, RZ, 0x1 ;  /* 0x00000001ff047424 */ /* 0x000fc600078e00ff */
[----:B------:R-:W-:Y:S02]  /*0f20*/  SEL R2, R3, R0, !P4 ;  /* 0x0000000003027207 */ /* 0x000fe40006000000 */
[----:B------:R-:W-:-:S03]  /*0f30*/  SEL R0, R0, R3, !P4 ;  /* 0x0000000300007207 */ /* 0x000fc60006000000 */
[----:B------:R1:W-:Y:S04]  /*0f40*/  STL [R1+0x80], R2 ;  /* 0x0000800201007387 */ /* 0x0003e80000100800 */
[----:B------:R1:W-:Y:S02]  /*0f50*/  STL [R1+0x84], R0 ;  /* 0x0000840001007387 */ /* 0x0003e40000100800 */
.L_x_8:
[----:B------:R-:W-:-:S08]  /*0f60*/  NOP ;  /* 0x0000000000007918 */ /* 0x000fd00000000000 */
[----:B------:R-:W2:Y:S02]  /*0f70*/  USETMAXREG.TRY_ALLOC.CTAPOOL UP0, 0xe8 ;  /* 0x000000e8000079c8 */ /* 0x000ea40008000600 */
[----:B--2---:R-:W-:-:S13]  /*0f80*/  PLOP3.LUT P0, PT, PT, PT, UP0, 0x80, 0x0 ;  /* 0x000000000000781c */ /* 0x004fda0003f0f008 */
[----:B------:R-:W-:Y:S05]  /*0f90*/  @!P0 BRA `(.L_x_8) ;  /* 0xfffffffc00f08947 */ /* 0x000fea000383ffff */
[----:B------:R-:W-:Y:S01]  /*0fa0*/  ULDC.64 UR4, c[0x0][0x598] ;  /* 0x0001660000047ab9 */ /* 0x000fe20000000a00 */
[----:B------:R-:W-:Y:S01]  /*0fb0*/  ULDC.64 UR14, c[0x0][0x208] ;  /* 0x00008200000e7ab9 */ /* 0x000fe20000000a00 */
[----:B------:R-:W-:-:S04]  /*0fc0*/  ISETP.NE.U32.AND P0, PT, RZ, UR4, PT ;  /* 0x00000004ff007c0c */ /* 0x000fc8000bf05070 */
[----:B------:R-:W-:-:S13]  /*0fd0*/  ISETP.NE.AND.EX P0, PT, RZ, UR5, PT, P0 ;  /* 0x00000005ff007c0c */ /* 0x000fda000bf05300 */
[----:B------:R-:W-:Y:S05]  /*0fe0*/  @!P0 BRA `(.L_x_11) ;  /* 0x0000000000208947 */ /* 0x000fea0003800000 */
[----:B-1----:R-:W1:Y:S02]  /*0ff0*/  LDC.64 R2, c[0x0][0x598] ;  /* 0x00016600ff027b82 */ /* 0x002e640000000a00 */
[----:B-1----:R-:W2:Y:S02]  /*1000*/  LDG.E.64 R2, desc[UR14][R2.64] ;  /* 0x0000000e02027981 */ /* 0x002ea4000c1e1b00 */
[----:B--2---:R-:W-:-:S04]  /*1010*/  ISETP.NE.U32.AND P0, PT, R2, RZ, PT ;  /* 0x000000ff0200720c */ /* 0x004fc80003f05070 */
[----:B------:R-:W-:-:S13]  /*1020*/  ISETP.NE.AND.EX P0, PT, R3, RZ, PT, P0 ;  /* 0x000000ff0300720c */ /* 0x000fda0003f05300 */
[----:B------:R-:W-:Y:S05]  /*1030*/  @!P0 BRA `(.L_x_11) ;  /* 0x00000000000c8947 */ /* 0x000fea0003800000 */
[----:B------:R-:W2:Y:S02]  /*1040*/  LD.E R2, desc[UR14][R2.64] ;  /* 0x0000000e02027980 */ /* 0x000ea4000c101900 */
[----:B--2---:R-:W-:Y:S01]  /*1050*/  R2UR UR20, R2 ;  /* 0x00000000021472ca */ /* 0x004fe200000e0000 */
[----:B------:R-:W-:-:S14]  /*1060*/  BRA `(.L_x_12) ;  /* 0x0000000000247947 */ /* 0x000fdc0003800000 */
.L_x_11:
[----:B------:R-:W-:Y:S02]  /*1070*/  ULDC.64 UR4, c[0x0][0x588] ;  /* 0x0001620000047ab9 */ /* 0x000fe40000000a00 */
[----:B------:R-:W-:-:S04]  /*1080*/  ISETP.NE.U32.AND P0, PT, RZ, UR4, PT ;  /* 0x00000004ff007c0c */ /* 0x000fc8000bf05070 */
[----:B------:R-:W-:-:S13]  /*1090*/  ISETP.NE.AND.EX P0, PT, RZ, UR5, PT, P0 ;  /* 0x00000005ff007c0c */ /* 0x000fda000bf05300 */
[----:B------:R-:W-:Y:S05]  /*10a0*/  @!P0 BRA `(.L_x_13) ;  /* 0x0000000000108947 */ /* 0x000fea0003800000 */
[----:B-1----:R-:W1:Y:S02]  /*10b0*/  LDC.64 R2, c[0x0][0x588] ;  /* 0x00016200ff027b82 */ /* 0x002e640000000a00 */
[----:B-1----:R-:W2:Y:S02]  /*10c0*/  LDG.E R2, desc[UR14][R2.64] ;  /* 0x0000000e02027981 */ /* 0x002ea4000c1e1900 */
[----:B--2---:R-:W-:Y:S01]  /*10d0*/  R2UR UR20, R2 ;  /* 0x00000000021472ca */ /* 0x004fe200000e0000 */
[----:B------:R-:W-:-:S14]  /*10e0*/  BRA `(.L_x_12) ;  /* 0x0000000000047947 */ /* 0x000fdc0003800000 */
.L_x_13:
[----:B------:R-:W-:-:S05]  /*10f0*/  ULDC UR20, c[0x0][0x580] ;  /* 0x0001600000147ab9 */ /* 0x000fca0000000800 */
.L_x_12:
[----:B------:R-:W-:Y:S02]  /*1100*/  ULDC.64 UR4, c[0x0][0x5a0] ;  /* 0x0001680000047ab9 */ /* 0x000fe40000000a00 */
        /* <DEDUP_REMOVED lines=11> */
.L_x_14:
        /* <DEDUP_REMOVED lines=8> */
.L_x_16:
[----:B------:R-:W-:-:S05]  /*1240*/  ULDC UR21, c[0x0][0x584] ;  /* 0x0001610000157ab9 */ /* 0x000fca0000000800 */
.L_x_15:
[----:B------:R-:W-:-:S13]  /*1250*/  LOP3.LUT P0, RZ, R4, 0xff, RZ, 0xc0, !PT ;  /* 0x000000ff04ff7812 */ /* 0x000fda000780c0ff */
[----:B------:R-:W-:Y:S05]  /*1260*/  @!P0 EXIT ;  /* 0x000000000000894d */ /* 0x000fea0003800000 */
[----:B------:R-:W-:Y:S01]  /*1270*/  ULDC UR4, c[0x0][0x28c] ;  /* 0x0000a30000047ab9 */ /* 0x000fe20000000800 */
[----:B------:R-:W-:Y:S02]  /*1280*/  ULOP3.LUT UR22, UR13, 0x1, URZ, 0xfc, !UPT ;  /* 0x000000010d167892 */ /* 0x000fe4000f8efc3f */
[----:B------:R-:W-:-:S04]  /*1290*/  UIADD3 UR4, UR4, 0x7f, URZ ;  /* 0x0000007f04047890 */ /* 0x000fc8000fffe03f */
[----:B------:R-:W-:-:S04]  /*12a0*/  USHF.R.S32.HI UR5, URZ, 0x1f, UR4 ;  /* 0x0000001f3f057899 */ /* 0x000fc80008011404 */
[----:B------:R-:W-:-:S03]  /*12b0*/  ULEA.HI UR5, UR5, UR4, URZ, 0x7 ;  /* 0x0000000405057291 */ /* 0x000fc6000f8f383f */
[----:B------:R-:W-:Y:S01]  /*12c0*/  UMOV UR4, URZ ;  /* 0x0000003f00047c82 */ /* 0x000fe20008000000 */
[----:B------:R-:W-:-:S03]  /*12d0*/  USHF.R.S32.HI UR9, URZ, 0x7, UR5 ;  /* 0x000000073f097899 */ /* 0x000fc60008011405 */
[----:B------:R-:W-:-:S09]  /*12e0*/  UMOV UR5, URZ ;  /* 0x0000003f00057c82 */ /* 0x000fd20008000000 */
.L_x_297:
[----:B-1----:R-:W1:Y:S01]  /*12f0*/  S2R R0, SR_TID.X ;  /* 0x0000000000007919 */ /* 0x002e620000002100 */
[----:B--2---:R-:W2:Y:S01]  /*1300*/  S2UR UR18, SR_CgaCtaId ;  /* 0x00000000001279c3 */ /* 0x004ea20000008800 */
[----:B------:R-:W-:Y:S01]  /*1310*/  UMOV UR17, 0x400 ;  /* 0x0000040000117882 */ /* 0x000fe20000000000 */
[----:B------:R-:W-:Y:S01]  /*1320*/  UMOV UR6, URZ ;  /* 0x0000003f00067c82 */ /* 0x000fe20008000000 */
[----:B------:R-:W-:Y:S01]  /*1330*/  STL [R1+0x6c], RZ ;  /* 0x00006cff01007387 */ /* 0x000fe20000100800 */
[----:B------:R-:W-:Y:S01]  /*1340*/  UMOV UR7, URZ ;  /* 0x0000003f00077c82 */ /* 0x000fe20008000000 */
[----:B------:R-:W-:Y:S01]  /*1350*/  UMOV UR8, URZ ;  /* 0x0000003f00087c82 */ /* 0x000fe20008000000 */
[----:B------:R-:W-:Y:S01]  /*1360*/  UMOV UR23, UR5 ;  /* 0x0000000500177c82 */ /* 0x000fe20008000000 */
[----:B------:R-:W-:Y:S01]  /*1370*/  STL [R1+0x68], RZ ;  /* 0x000068ff01007387 */ /* 0x000fe20000100800 */
[----:B---3--:R-:W3:Y:S01]  /*1380*/  LDC R2, c[0x0][0x28c] ;  /* 0x0000a300ff027b82 */ /* 0x008ee20000000800 */
[----:B------:R-:W-:Y:S01]  /*1390*/  UMOV UR24, UR4 ;  /* 0x0000000400187c82 */ /* 0x000fe20008000000 */
[----:B------:R-:W-:Y:S01]  /*13a0*/  CS2R R4, SRZ ;  /* 0x0000000000047805 */ /* 0x000fe2000001ff00 */
[----:B------:R-:W-:Y:S01]  /*13b0*/  STL [R1+0x64], RZ ;  /* 0x000064ff01007387 */ /* 0x000fe20000100800 */
[----:B------:R-:W-:-:S02]  /*13c0*/  CS2R R6, SRZ ;  /* 0x0000000000067805 */ /* 0x000fc4000001ff00 */
[----:B------:R-:W-:Y:S02]  /*13d0*/  CS2R R8, SRZ ;  /* 0x0000000000087805 */ /* 0x000fe4000001ff00 */
[----:B------:R-:W-:Y:S01]  /*13e0*/  CS2R R10, SRZ ;  /* 0x00000000000a7805 */ /* 0x000fe2000001ff00 */
[----:B------:R-:W-:Y:S01]  /*13f0*/  STL [R1+0x60], RZ ;  /* 0x000060ff01007387 */ /* 0x000fe20000100800 */
[----:B------:R-:W-:Y:S02]  /*1400*/  CS2R R12, SRZ ;  /* 0x00000000000c7805 */ /* 0x000fe4000001ff00 */
[----:B------:R-:W-:Y:S02]  /*1410*/  CS2R R14, SRZ ;  /* 0x00000000000e7805 */ /* 0x000fe4000001ff00 */
[----:B------:R-:W-:Y:S01]  /*1420*/  CS2R R16, SRZ ;  /* 0x0000000000107805 */ /* 0x000fe2000001ff00 */
[----:B------:R-:W-:Y:S01]  /*1430*/  STL [R1+0x5c], RZ ;  /* 0x00005cff01007387 */ /* 0x000fe20000100800 */
[----:B0-----:R-:W-:-:S02]  /*1440*/  CS2R R18, SRZ ;  /* 0x0000000000127805 */ /* 0x001fc4000001ff00 */
[----:B------:R-:W-:Y:S02]  /*1450*/  CS2R R20, SRZ ;  /* 0x0000000000147805 */ /* 0x000fe4000001ff00 */
[----:B------:R-:W-:Y:S01]  /*1460*/  CS2R R22, SRZ ;  /* 0x0000000000167805 */ /* 0x000fe2000001ff00 */
[----:B------:R-:W-:Y:S01]  /*1470*/  STL [R1+0x58], RZ ;  /* 0x000058ff01007387 */ /* 0x000fe20000100800 */
[----:B------:R-:W-:Y:S02]  /*1480*/  CS2R R152, SRZ ;  /* 0x0000000000987805 */ /* 0x000fe4000001ff00 */
[----:B------:R-:W-:Y:S02]  /*1490*/  CS2R R154, SRZ ;  /* 0x00000000009a7805 */ /* 0x000fe4000001ff00 */
[----:B------:R-:W-:Y:S01]  /*14a0*/  CS2R R156, SRZ ;  /* 0x00000000009c7805 */ /* 0x000fe2000001ff00 */
[----:B------:R-:W-:Y:S01]  /*14b0*/  STL [R1+0x54], RZ ;  /* 0x000054ff01007387 */ /* 0x000fe20000100800 */
[----:B------:R-:W-:-:S02]  /*14c0*/  CS2R R158, SRZ ;  /* 0x00000000009e7805 */ /* 0x000fc4000001ff00 */
[----:B------:R-:W-:Y:S02]  /*14d0*/  CS2R R160, SRZ ;  /* 0x0000000000a07805 */ /* 0x000fe4000001ff00 */
[----:B------:R-:W-:Y:S02]  /*14e0*/  CS2R R162, SRZ ;  /* 0x0000000000a27805 */ /* 0x000fe4000001ff00 */
[----:B-1----:R-:W-:Y:S01]  /*14f0*/  LOP3.LUT R0, R0, 0x80, RZ, 0xc0, !PT ;  /* 0x0000008000007812 */ /* 0x002fe200078ec0ff */
[----:B------:R-:W-:Y:S01]  /*1500*/  STL [R1+0x50], RZ ;  /* 0x000050ff01007387 */ /* 0x000fe20000100800 */
[----:B---3--:R-:W-:Y:S02]  /*1510*/  ISETP.GE.AND P0, PT, R2, 0x1, PT ;  /* 0x000000010200780c */ /* 0x008fe40003f06270 */
[----:B------:R-:W-:Y:S02]  /*1520*/  CS2R R2, SRZ ;  /* 0x0000000000027805 */ /* 0x000fe4000001ff00 */
[----:B------:R-:W-:Y:S01]  /*1530*/  SHF.R.U32.HI R0, RZ, 0x7, R0 ;  /* 0x00000007ff007819 */ /* 0x000fe20000011600 */
        /* <DEDUP_REMOVED lines=8> */
[----:B------:R-:W0:Y:S01]  /*15c0*/  SHFL.IDX PT, R0, R0, RZ, 0x1f ;  /* 0x00001fff00007589 */ /* 0x000e2200000e0000 */
[----:B------:R-:W-:-:S02]  /*15d0*/  CS2R R176, SRZ ;  /* 0x0000000000b07805 */ /* 0x000fc4000001ff00 */
[----:B------:R-:W-:Y:S02]  /*15e0*/  CS2R R178, SRZ ;  /* 0x0000000000b27805 */ /* 0x000fe4000001ff00 */
[----:B------:R-:W-:Y:S01]  /*15f0*/  CS2R R180, SRZ ;  /* 0x0000000000b47805 */ /* 0x000fe2000001ff00 */
[----:B------:R1:W-:Y:S01]  /*1600*/  STL [R1+0x44], RZ ;  /* 0x000044ff01007387 */ /* 0x0003e20000100800 */
[----:B------:R-:W-:Y:S02]  /*1610*/  CS2R R182, SRZ ;  /* 0x0000000000b67805 */ /* 0x000fe4000001ff00 */
[----:B------:R-:W-:Y:S02]  /*1620*/  CS2R R184, SRZ ;  /* 0x0000000000b87805 */ /* 0x000fe4000001ff00 */
[----:B------:R-:W-:Y:S01]  /*1630*/  CS2R R186, SRZ ;  /* 0x0000000000ba7805 */ /* 0x000fe2000001ff00 */
[----:B------:R1:W-:Y:S01]  /*1640*/  STL [R1+0x40], RZ ;  /* 0x000040ff01007387 */ /* 0x0003e20000100800 */
        /* <DEDUP_REMOVED lines=14> */
[----:B------:R-:W-:Y:S02]  /*1730*/  CS2R R210, SRZ ;  /* 0x0000000000d27805 */ /* 0x000fe4000001ff00 */
[----:B0-----:R-:W-:Y:S01]  /*1740*/  R2UR UR10, R0 ;  /* 0x00000000000a72ca */ /* 0x001fe200000e0000 */
[----:B------:R1:W-:Y:S01]  /*1750*/  STL [R1+0x30], RZ ;  /* 0x000030ff01007387 */ /* 0x0003e20000100800 */
[----:B------:R-:W-:Y:S01]  /*1760*/  IMAD.MOV.U32 R0, RZ, RZ, RZ ;  /* 0x000000ffff007224 */ /* 0x000fe200078e00ff */
[----:B------:R-:W-:-:S02]  /*1770*/  CS2R R212, SRZ ;  /* 0x0000000000d47805 */ /* 0x000fc4000001ff00 */
[----:B------:R-:W-:Y:S01]  /*1780*/  CS2R R214, SRZ ;  /* 0x0000000000d67805 */ /* 0x000fe2000001ff00 */
[----:B------:R1:W-:Y:S01]  /*1790*/  STL [R1+0x2c], RZ ;  /* 0x00002cff01007387 */ /* 0x0003e20000100800 */
[----:B------:R-:W-:Y:S02]  /*17a0*/  CS2R R216, SRZ ;  /* 0x0000000000d87805 */ /* 0x000fe4000001ff00 */
[----:B------:R-:W-:Y:S02]  /*17b0*/  CS2R R218, SRZ ;  /* 0x0000000000da7805 */ /* 0x000fe4000001ff00 */
[----:B------:R-:W-:Y:S01]  /*17c0*/  CS2R R220, SRZ ;  /* 0x0000000000dc7805 */ /* 0x000fe2000001ff00 */
[----:B------:R1:W-:Y:S01]  /*17d0*/  STL [R1+0x28], RZ ;  /* 0x000028ff01007387 */ /* 0x0003e20000100800 */
[----:B------:R-:W-:Y:S02]  /*17e0*/  CS2R R222, SRZ ;  /* 0x0000000000de7805 */ /* 0x000fe4000001ff00 */
[----:B------:R-:W-:-:S02]  /*17f0*/  CS2R R224, SRZ ;  /* 0x0000000000e07805 */ /* 0x000fc4000001ff00 */
[----:B------:R-:W-:Y:S01]  /*1800*/  CS2R R226, SRZ ;  /* 0x0000000000e27805 */ /* 0x000fe2000001ff00 */
[----:B------:R1:W-:Y:S01]  /*1810*/  STL [R1+0x24], RZ ;  /* 0x000024ff01007387 */ /* 0x0003e20000100800 */
[----:B------:R-:W-:Y:S01]  /*1820*/  ULEA.HI UR11, UR10, UR10, URZ, 0x1 ;  /* 0x0000000a0a0b7291 */ /* 0x000fe2000f8f083f */
[----:B------:R-:W-:Y:S01]  /*1830*/  IMAD.MOV.U32 R228, RZ, RZ, RZ ;  /* 0x000000ffffe47224 */ /* 0x000fe200078e00ff */
[----:B------:R-:W-:Y:S01]  /*1840*/  CS2R R88, SRZ ;  /* 0x0000000000587805 */ /* 0x000fe2000001ff00 */
[----:B------:R1:W-:Y:S01]  /*1850*/  STL [R1+0x20], RZ ;  /* 0x000020ff01007387 */ /* 0x0003e20000100800 */
[----:B------:R-:W-:Y:S01]  /*1860*/  ULOP3.LUT UR16, UR11, 0x7fffe, URZ, 0xc0, !UPT ;  /* 0x0007fffe0b107892 */ /* 0x000fe2000f8ec03f */
[----:B------:R-:W-:Y:S01]  /*1870*/  CS2R R90, SRZ ;  /* 0x00000000005a7805 */ /* 0x000fe2000001ff00 */
[----:B--2---:R-:W-:Y:S01]  /*1880*/  ULEA UR11, UR18, UR17, 0x18 ;  /* 0x00000011120b7291 */ /* 0x004fe2000f8ec03f */
[----:B------:R1:W-:Y:S01]  /*1890*/  STL [R1+0x1c], RZ ;  /* 0x00001cff01007387 */ /* 0x0003e20000100800 */
[----:B------:R-:W-:Y:S01]  /*18a0*/  UIADD3 UR16, UR10, -UR16, URZ ;  /* 0x800000100a107290 */ /* 0x000fe2000fffe03f */
[----:B------:R-:W-:-:S02]  /*18b0*/  CS2R R92, SRZ ;  /* 0x00000000005c7805 */ /* 0x000fc4000001ff00 */
[----:B------:R-:W-:Y:S01]  /*18c0*/  CS2R R94, SRZ ;  /* 0x00000000005e7805 */ /* 0x000fe2000001ff00 */
[----:B------:R1:W-:Y:S01]  /*18d0*/  STL [R1+0x18], RZ ;  /* 0x000018ff01007387 */ /* 0x0003e20000100800 */
[----:B------:R-:W-:Y:S01]  /*18e0*/  ULEA UR16, UR16, UR11, 0xd ;  /* 0x0000000b10107291 */ /* 0x000fe2000f8e683f */
[----:B------:R-:W-:Y:S02]  /*18f0*/  CS2R R96, SRZ ;  /* 0x0000000000607805 */ /* 0x000fe4000001ff00 */
[----:B------:R-:W-:Y:S01]  /*1900*/  CS2R R98, SRZ ;  /* 0x0000000000627805 */ /* 0x000fe2000001ff00 */
[----:B------:R1:W-:Y:S01]  /*1910*/  STL [R1+0x14], RZ ;  /* 0x000014ff01007387 */ /* 0x0003e20000100800 */
[----:B------:R-:W-:Y:S01]  /*1920*/  UIADD3 UR16, UR16, 0x100, URZ ;  /* 0x0000010010107890 */ /* 0x000fe2000fffe03f */
[----:B------:R-:W-:Y:S02]  /*1930*/  CS2R R100, SRZ ;  /* 0x0000000000647805 */ /* 0x000fe4000001ff00 */
[----:B------:R-:W-:Y:S01]  /*1940*/  CS2R R102, SRZ ;  /* 0x0000000000667805 */ /* 0x000fe2000001ff00 */
[----:B------:R1:W-:Y:S01]  /*1950*/  STL [R1+0x10], RZ ;  /* 0x000010ff01007387 */ /* 0x0003e20000100800 */
[----:B------:R-:W-:Y:S01]  /*1960*/  USHF.R.U32.HI UR10, URZ, 0x4, UR16 ;  /* 0x000000043f0a7899 */ /* 0x000fe20008011610 */
[----:B------:R-:W-:-:S02]  /*1970*/  CS2R R104, SRZ ;  /* 0x0000000000687805 */ /* 0x000fc4000001ff00 */
[----:B------:R-:W-:Y:S01]  /*1980*/  CS2R R106, SRZ ;  /* 0x00000000006a7805 */ /* 0x000fe2000001ff00 */
[----:B------:R1:W-:Y:S01]  /*1990*/  STL [R1+0xc], RZ ;  /* 0x00000cff01007387 */ /* 0x0003e20000100800 */
[----:B------:R-:W-:Y:S01]  /*19a0*/  ULOP3.LUT UR10, UR10, 0x3fff, URZ, 0xc0, !UPT ;  /* 0x00003fff0a0a7892 */ /* 0x000fe2000f8ec03f */
        /* <DEDUP_REMOVED lines=10> */
[----:B------:R1:W-:Y:S01]  /*1a50*/  STL [R1], RZ ;  /* 0x000000ff01007387 */ /* 0x0003e20000100800 */
[----:B------:R-:W-:Y:S02]  /*1a60*/  CS2R R124, SRZ ;  /* 0x00000000007c7805 */ /* 0x000fe4000001ff00 */
[----:B------:R-:W-:Y:S02]  /*1a70*/  CS2R R126, SRZ ;  /* 0x00000000007e7805 */ /* 0x000fe4000001ff00 */
[----:B------:R-:W-:Y:S02]  /*1a80*/  CS2R R128, SRZ ;  /* 0x0000000000807805 */ /* 0x000fe4000001ff00 */
[----:B------:R-:W-:-:S02]  /*1a90*/  CS2R R130, SRZ ;  /* 0x0000000000827805 */ /* 0x000fc4000001ff00 */
[----:B------:R-:W-:Y:S02]  /*1aa0*/  CS2R R132, SRZ ;  /* 0x0000000000847805 */ /* 0x000fe4000001ff00 */
[----:B------:R-:W-:Y:S02]  /*1ab0*/  CS2R R134, SRZ ;  /* 0x0000000000867805 */ /* 0x000fe4000001ff00 */
        /* <DEDUP_REMOVED lines=9> */
[----:B----4-:R-:W-:-:S02]  /*1b50*/  CS2R R26, SRZ ;  /* 0x00000000001a7805 */ /* 0x010fc4000001ff00 */
        /* <DEDUP_REMOVED lines=29> */
[----:B------:R-:W-:Y:S01]  /*1d30*/  CS2R R86, SRZ ;  /* 0x0000000000567805 */ /* 0x000fe2000001ff00 */
[----:B-1----:R-:W-:Y:S06]  /*1d40*/  @!P0 BRA `(.L_x_17) ;  /* 0x0000001000c08947 */ /* 0x002fec0003800000 */
[----:B------:R-:W-:-:S06]  /*1d50*/  UISETP.NE.AND UP0, UPT, UR22, 0x3, UPT ;  /* 0x000000031600788c */ /* 0x000fcc000bf05270 */
[----:B------:R-:W-:-:S13]  /*1d60*/  PLOP3.LUT P1, PT, PT, PT, UP0, 0x80, 0x0 ;  /* 0x000000000000781c */ /* 0x000fda0003f2f008 */
[----:B------:R-:W-:Y:S05]  /*1d70*/  @!P1 BRA `(.L_x_18) ;  /* 0x0000000000049947 */ /* 0x000fea0003800000 */
[----:B------:R-:W-:Y:S01]  /*1d80*/  BPT.TRAP 0x1 ;  /* 0x000000040000795c */ /* 0x000fe20000300000 */
.L_x_18:
[----:B------:R-:W-:Y:S01]  /*1d90*/  ULEA UR6, UR5, UR11, 0x3 ;  /* 0x0000000b05067291 */ /* 0x000fe2000f8e183f */
[----:B------:R-:W-:-:S05]  /*1da0*/  IMAD.U32 R0, RZ, RZ, UR4 ;  /* 0x00000004ff007e24 */ /* 0x000fca000f8e00ff */
[----:B------:R-:W-:-:S04]  /*1db0*/  SHF.L.U32 R0, R0, 0x1f, RZ ;  /* 0x0000001f00007819 */ /* 0x000fc800000006ff */
[----:B------:R0:W1:Y:S01]  /*1dc0*/  SYNCS.PHASECHK.TRANS64.TRYWAIT P0, [UR6], R0 ;  /* 0x00000000ff0075a7 */ /* 0x0000620008000146 */
[----:B------:R-:W-:Y:S05]  /*1dd0*/  @!P1 BRA `(.L_x_19) ;  /* 0x0000000000049947 */ /* 0x000fea0003800000 */
[----:B------:R-:W-:Y:S01]  /*1de0*/  BPT.TRAP 0x1 ;  /* 0x000000040000795c */ /* 0x000fe20000300000 */
.L_x_19:
[----:B-1----:R-:W-:Y:S05]  /*1df0*/  @P0 BRA `(.L_x_20) ;  /* 0x0000000000080947 */ /* 0x002fea0003800000 */
[----:B------:R-:W1:Y:S02]  /*1e00*/  SYNCS.PHASECHK.TRANS64.TRYWAIT P0, [UR6], R0 ;  /* 0x00000000ff0075a7 */ /* 0x000e640008000146 */
[----:B-1----:R-:W-:Y:S05]  /*1e10*/  @!P0 BRA `(.L_x_21) ;  /* 0x000000e800188947 */ /* 0x002fea0003800000 */
.L_x_20:
[----:B------:R-:W-:Y:S01]  /*1e20*/  UIADD3 UR6, UR11, 0x20100, URZ ;  /* 0x000201000b067890 */ /* 0x000fe2000fffe03f */
[----:B------:R-:W-:Y:S01]  /*1e30*/  WARPGROUP.ARRIVE ;  /* 0x00000000000079c5 */ /* 0x000fe20000000000 */
[----:B------:R-:W-:Y:S01]  /*1e40*/  ULOP3.LUT UR7, UR10, 0x10000, URZ, 0xfc, !UPT ;  /* 0x000100000a077892 */ /* 0x000fe2000f8efc3f */
[----:B------:R2:W-:Y:S01]  /*1e50*/  STL [R1+0x6c], RZ ;  /* 0x00006cff01007387 */ /* 0x0005e20000100800 */
[----:B------:R-:W-:Y:S01]  /*1e60*/  USHF.R.U32.HI UR6, URZ, 0x4, UR6 ;  /* 0x000000043f067899 */ /* 0x000fe20008011606 */
[----:B01----:R-:W-:Y:S01]  /*1e70*/  IMAD.MOV.U32 R0, RZ, RZ, RZ ;  /* 0x000000ffff007224 */ /* 0x003fe200078e00ff */
[----:B------:R-:W-:Y:S01]  /*1e80*/  ULEA UR7, UR5, UR7, 0xb ;  /* 0x0000000705077291 */ /* 0x000fe2000f8e583f */
[----:B------:R2:W-:Y:S01]  /*1e90*/  STL [R1+0x68], RZ ;  /* 0x000068ff01007387 */ /* 0x0005e20000100800 */
[----:B------:R-:W-:Y:S01]  /*1ea0*/  ULOP3.LUT UR6, UR6, 0x3fff, URZ, 0xc0, !UPT ;  /* 0x00003fff06067892 */ /* 0x000fe2000f8ec03f */
[----:B------:R-:W-:Y:S01]  /*1eb0*/  CS2R R2, SRZ ;  /* 0x0000000000027805 */ /* 0x000fe2000001ff00 */
[----:B------:R-:W-:Y:S01]  /*1ec0*/  UMOV UR17, 0x40000040 ;  /* 0x4000004000117882 */ /* 0x000fe20000000000 */
[----:B------:R-:W-:Y:S01]  /*1ed0*/  UMOV UR19, 0x40000040 ;  /* 0x4000004000137882 */ /* 0x000fe20000000000 */
[----:B------:R-:W-:Y:S01]  /*1ee0*/  ULOP3.LUT UR6, UR6, 0x10000, URZ, 0xfc, !UPT ;  /* 0x0001000006067892 */ /* 0x000fe2000f8efc3f */
[----:B------:R2:W-:Y:S01]  /*1ef0*/  STL [R1+0x64], RZ ;  /* 0x000064ff01007387 */ /* 0x0005e20000100800 */
[----:B------:R-:W-:Y:S01]  /*1f00*/  UMOV UR16, UR7 ;  /* 0x0000000700107c82 */ /* 0x000fe20008000000 */
[----:B------:R-:W-:Y:S01]  /*1f10*/  CS2R R4, SRZ ;  /* 0x0000000000047805 */ /* 0x000fe2000001ff00 */
[----:B------:R-:W-:Y:S01]  /*1f20*/  ULEA UR8, UR5, UR6, 0xa ;  /* 0x0000000605087291 */ /* 0x000fe2000f8e503f */
[----:B------:R2:W-:Y:S01]  /*1f30*/  STL [R1+0x60], RZ ;  /* 0x000060ff01007387 */ /* 0x0005e20000100800 */
[----:B------:R-:W-:Y:S01]  /*1f40*/  CS2R R6, SRZ ;  /* 0x0000000000067805 */ /* 0x000fe2000001ff00 */
[----:B------:R-:W-:Y:S01]  /*1f50*/  UMOV UR6, 0x4 ;  /* 0x0000000400067882 */ /* 0x000fe20000000000 */
[----:B------:R-:W-:Y:S01]  /*1f60*/  CS2R R8, SRZ ;  /* 0x0000000000087805 */ /* 0x000fe2000001ff00 */
[----:B------:R2:W-:Y:S01]  /*1f70*/  STL [R1+0x5c], RZ ;  /* 0x00005cff01007387 */ /* 0x0005e20000100800 */
[----:B------:R-:W-:Y:S01]  /*1f80*/  CS2R R10, SRZ ;  /* 0x00000000000a7805 */ /* 0x000fe2000001ff00 */
[----:B------:R-:W-:Y:S01]  /*1f90*/  UMOV UR18, UR8 ;  /* 0x0000000800127c82 */ /* 0x000fe20008000000 */
[----:B------:R-:W-:Y:S01]  /*1fa0*/  CS2R R12, SRZ ;  /* 0x00000000000c7805 */ /* 0x000fe2000001ff00 */
[----:B------:R-:W-:Y:S01]  /*1fb0*/  QGMMA.64x128x32.F32.E4M3.E4M3 R88, gdesc[UR16], RZ, !UPT ;  /* 0x01e00000105879f3 */ /* 0x000fe2000c7008ff */
[----:B------:R-:W-:Y:S01]  /*1fc0*/  UIADD3 UR16, UR7, 0x400, URZ ;  /* 0x0000040007107890 */ /* 0x000fe2000fffe03f */
[----:B------:R2:W-:Y:S01]  /*1fd0*/  STL [R1+0x58], RZ ;  /* 0x000058ff01007387 */ /* 0x0005e20000100800 */
[----:B------:R-:W-:Y:S01]  /*1fe0*/  UMOV UR17, 0x40000040 ;  /* 0x4000004000117882 */ /* 0x000fe20000000000 */
[----:B------:R-:W-:-:S02]  /*1ff0*/  CS2R R14, SRZ ;  /* 0x00000000000e7805 */ /* 0x000fc4000001ff00 */
[----:B------:R-:W-:Y:S01]  /*2000*/  CS2R R16, SRZ ;  /* 0x0000000000107805 */ /* 0x000fe2000001ff00 */
[----:B------:R2:W-:Y:S01]  /*2010*/  STL [R1+0x54], RZ ;  /* 0x000054ff01007387 */ /* 0x0005e20000100800 */
[----:B------:R-:W-:Y:S02]  /*2020*/  CS2R R18, SRZ ;  /* 0x0000000000127805 */ /* 0x000fe4000001ff00 */
[----:B------:R-:W-:Y:S02]  /*2030*/  CS2R R20, SRZ ;  /* 0x0000000000147805 */ /* 0x000fe4000001ff00 */
[----:B------:R-:W-:Y:S01]  /*2040*/  CS2R R22, SRZ ;  /* 0x0000000000167805 */ /* 0x000fe2000001ff00 */
[----:B------:R2:W-:Y:S01]  /*2050*/  STL [R1+0x50], RZ ;  /* 0x000050ff01007387 */ /* 0x0005e20000100800 */
[----:B------:R-:W-:Y:S01]  /*2060*/  CS2R R152, SRZ ;  /* 0x0000000000987805 */ /* 0x000fe2000001ff00 */
[----:B------:R-:W-:Y:S01]  /*2070*/  QGMMA.64x128x32.F32.E4M3.E4M3 R24, gdesc[UR16], RZ, !UPT ;  /* 0x01e00000101879f3 */ /* 0x000fe2000c7008ff */
[----:B------:R-:W-:Y:S01]  /*2080*/  UIADD3 UR16, UR7, 0x2, URZ ;  /* 0x0000000207107890 */ /* 0x000fe2000fffe03f */
[----:B------:R2:W-:Y:S01]  /*2090*/  STL [R1+0x4c], RZ ;  /* 0x00004cff01007387 */ /* 0x0005e20000100800 */
[----:B------:R-:W-:Y:S01]  /*20a0*/  UIADD3 UR18, UR8, 0x2, URZ ;  /* 0x0000000208127890 */ /* 0x000fe2000fffe03f */
[----:B------:R-:W-:Y:S01]  /*20b0*/  CS2R R154, SRZ ;  /* 0x00000000009a7805 */ /* 0x000fe2000001ff00 */
[----:B------:R-:W-:Y:S01]  /*20c0*/  UMOV UR17, 0x40000040 ;  /* 0x4000004000117882 */ /* 0x000fe20000000000 */
[----:B------:R-:W-:Y:S01]  /*20d0*/  UMOV UR19, 0x40000040 ;  /* 0x4000004000137882 */ /* 0x000fe20000000000 */
        /* <DEDUP_REMOVED lines=49> */
[----:B------:R-:W-:-:S03]  /*23f0*/  IMAD.MOV.U32 R228, RZ, RZ, RZ ;  /* 0x000000ffffe47224 */ /* 0x000fc600078e00ff */
[----:B------:R2:W-:Y:S04]  /*2400*/  STL [R1+0x14], RZ ;  /* 0x000014ff01007387 */ /* 0x0005e80000100800 */
[----:B------:R2:W-:Y:S04]  /*2410*/  STL [R1+0x10], RZ ;  /* 0x000010ff01007387 */ /* 0x0005e80000100800 */
[----:B------:R2:W-:Y:S04]  /*2420*/  STL [R1+0xc], RZ ;  /* 0x00000cff01007387 */ /* 0x0005e80000100800 */
[----:B------:R2:W-:Y:S04]  /*2430*/  STL [R1+0x8], RZ ;  /* 0x000008ff01007387 */ /* 0x0005e80000100800 */
[----:B------:R2:W-:Y:S04]  /*2440*/  STL [R1+0x4], RZ ;  /* 0x000004ff01007387 */ /* 0x0005e80000100800 */
[----:B------:R2:W-:Y:S01]  /*2450*/  STL [R1], RZ ;  /* 0x000000ff01007387 */ /* 0x0005e20000100800 */
[----:B------:R-:W-:Y:S01]  /*2460*/  QGMMA.64x128x32.F32.E4M3.E4M3 R88, gdesc[UR16], R88 ;  /* 0x01e00000105879f3 */ /* 0x000fe20008700858 */
[----:B------:R-:W-:Y:S01]  /*2470*/  UIADD3 UR16, UR7, 0x402, URZ ;  /* 0x0000040207107890 */ /* 0x000fe2000fffe03f */
[----:B------:R-:W-:-:S10]  /*2480*/  UMOV UR17, 0x40000040 ;  /* 0x4000004000117882 */ /* 0x000fd40000000000 */
[----:B------:R-:W-:Y:S01]  /*2490*/  QGMMA.64x128x32.F32.E4M3.E4M3 R24, gdesc[UR16], R24 ;  /* 0x01e00000101879f3 */ /* 0x000fe20008700818 */
[----:B------:R-:W-:Y:S02]  /*24a0*/  UIADD3 UR16, UR7, 0x4, URZ ;  /* 0x0000000407107890 */ /* 0x000fe4000fffe03f */
[----:B------:R-:W-:Y:S01]  /*24b0*/  UIADD3 UR18, UR8, 0x4, URZ ;  /* 0x0000000408127890 */ /* 0x000fe2000fffe03f */
[----:B------:R-:W-:Y:S01]  /*24c0*/  UMOV UR17, 0x40000040 ;  /* 0x4000004000117882 */ /* 0x000fe20000000000 */
[----:B------:R-:W-:-:S07]  /*24d0*/  UMOV UR19, 0x40000040 ;  /* 0x4000004000137882 */ /* 0x000fce0000000000 */
        /* <DEDUP_REMOVED lines=10> */
[----:B------:R-:W-:Y:S02]  /*2580*/  UMOV UR17, 0x40000040 ;  /* 0x4000004000117882 */ /* 0x000fe40000000000 */
[----:B------:R-:W-:Y:S02]  /*2590*/  ULDC UR7, c[0x0][0x50c] ;  /* 0x0001430000077ab9 */ /* 0x000fe40000000800 */
[----:B------:R-:W-:-:S04]  /*25a0*/  UISETP.NE.AND UP0, UPT, UR7, 0x4, UPT ;  /* 0x000000040700788c */ /* 0x000fc8000bf05270 */
[----:B------:R-:W-:Y:S02]  /*25b0*/  USEL UR7, URZ, 0x1, UP0 ;  /* 0x000000013f077887 */ /* 0x000fe40008000000 */
[----:B------:R-:W-:Y:S04]  /*25c0*/  QGMMA.64x128x32.F32.E4M3.E4M3 R24, gdesc[UR16], R24, gsb0 ;  /* 0x01e00000101879f3 */ /* 0x000fe80008000818 */
[----:B------:R-:W-:-:S13]  /*25d0*/  ISETP.NE.AND P0, PT, RZ, UR7, PT ;  /* 0x00000007ff007c0c */ /* 0x000fda000bf05270 */
[----:B--2---:R-:W-:Y:S05]  /*25e0*/  @!P0 BRA `(.L_x_22) ;  /* 0x0000000800808947 */ /* 0x004fea0003800000 */
[----:B------:R-:W-:Y:S02]  /*25f0*/  WARPGROUP.DEPBAR.LE gsb0, 0x0 ;  /* 0x00008000000079c5 */ /* 0x000fe40000010000 */
[----:B------:R-:W-:-:S01]  /*2600*/  FADD R227, RZ, R89 ;  /* 0x00000059ffe37221 */ /* 0x000fc20000000000 */
[----:B------:R-:W-:Y:S01]  /*2610*/  FADD R228, RZ, R88 ;  /* 0x00000058ffe47221 */ /* 0x000fe20000000000 */
[----:B------:R-:W-:-:S01]  /*2620*/  FADD R226, RZ, R90 ;  /* 0x0000005affe27221 */ /* 0x000fc20000000000 */
[----:B------:R-:W-:Y:S01]  /*2630*/  FADD R225, RZ, R91 ;  /* 0x0000005bffe17221 */ /* 0x000fe20000000000 */
[----:B------:R-:W-:-:S01]  /*2640*/  FADD R224, RZ, R92 ;  /* 0x0000005cffe07221 */ /* 0x000fc20000000000 */
[----:B------:R0:W-:Y:S01]  /*2650*/  STL [R1+0x88], R227 ;  /* 0x000088e301007387 */ /* 0x0001e20000100800 */
[----:B------:R-:W-:-:S01]  /*2660*/  FADD R223, RZ, R93 ;  /* 0x0000005dffdf7221 */ /* 0x000fc20000000000 */
[----:B------:R-:W-:Y:S01]  /*2670*/  FADD R222, RZ, R94 ;  /* 0x0000005effde7221 */ /* 0x000fe20000000000 */
[----:B------:R-:W-:-:S01]  /*2680*/  FADD R221, RZ, R95 ;  /* 0x0000005fffdd7221 */ /* 0x000fc20000000000 */
[----:B------:R-:W-:Y:S01]  /*2690*/  FADD R220, RZ, R96 ;  /* 0x00000060ffdc7221 */ /* 0x000fe20000000000 */
[----:B------:R-:W-:-:S01]  /*26a0*/  FADD R219, RZ, R97 ;  /* 0x00000061ffdb7221 */ /* 0x000fc20000000000 */
[----:B------:R-:W-:Y:S01]  /*26b0*/  FADD R218, RZ, R98 ;  /* 0x00000062ffda7221 */ /* 0x000fe20000000000 */
[----:B------:R-:W-:-:S01]  /*26c0*/  FADD R217, RZ, R99 ;  /* 0x00000063ffd97221 */ /* 0x000fc20000000000 */
[----:B------:R-:W-:Y:S01]  /*26d0*/  FADD R216, RZ, R100 ;  /* 0x00000064ffd87221 */ /* 0x000fe20000000000 */
[----:B------:R-:W-:-:S01]  /*26e0*/  FADD R215, RZ, R101 ;  /* 0x00000065ffd77221 */ /* 0x000fc20000000000 */
[----:B0-----:R-:W-:Y:S01]  /*26f0*/  FADD R227, RZ, R60 ;  /* 0x0000003cffe37221 */ /* 0x001fe20000000000 */
[----:B------:R-:W-:-:S01]  /*2700*/  FADD R214, RZ, R102 ;  /* 0x00000066ffd67221 */ /* 0x000fc20000000000 */
[----:B------:R-:W-:Y:S01]  /*2710*/  FADD R213, RZ, R103 ;  /* 0x00000067ffd57221 */ /* 0x000fe20000000000 */
[----:B------:R-:W-:-:S01]  /*2720*/  FADD R212, RZ, R104 ;  /* 0x00000068ffd47221 */ /* 0x000fc20000000000 */
[----:B------:R-:W-:Y:S01]  /*2730*/  FADD R211, RZ, R105 ;  /* 0x00000069ffd37221 */ /* 0x000fe20000000000 */
[----:B------:R0:W-:Y:S01]  /*2740*/  STL [R1], R227 ;  /* 0x000000e301007387 */ /* 0x0001e20000100800 */
        /* <DEDUP_REMOVED lines=94> */
[----:B0-----:R-:W-:-:S05]  /*2d30*/  FADD R227, RZ, R67 ;  /* 0x00000043ffe37221 */ /* 0x001fca0000000000 */
[----:B------:R0:W-:Y:S02]  /*2d40*/  STL [R1+0x1c], R227 ;  /* 0x00001ce301007387 */ /* 0x0001e40000100800 */
        /* <DEDUP_REMOVED lines=39> */
[----:B------:R0:W-:Y:S04]  /*2fc0*/  STL [R1+0x6c], R227 ;  /* 0x00006ce301007387 */ /* 0x0001e80000100800 */
[----:B0-----:R0:W5:Y:S01]  /*2fd0*/  LDL.LU R227, [R1+0x88] ;  /* 0x0000880001e37983 */ /* 0x0011620000300800 */
[----:B------:R-:W-:-:S05]  /*2fe0*/  UMOV UR6, URZ ;  /* 0x0000003f00067c82 */ /* 0x000fca0008000000 */
.L_x_22:
[----:B------:R-:W-:Y:S01]  /*2ff0*/  UIADD3 UR23, UR5, 0x1, URZ ;  /* 0x0000000105177890 */ /* 0x000fe2000fffe03f */
[----:B------:R-:W-:-:S03]  /*3000*/  UMOV UR8, 0x1 ;  /* 0x0000000100087882 */ /* 0x000fc60000000000 */
[----:B------:R-:W-:-:S04]  /*3010*/  UISETP.NE.AND UP0, UPT, UR23, 0x4, UPT ;  /* 0x000000041700788c */ /* 0x000fc8000bf05270 */
[----:B------:R-:W-:Y:S02]  /*3020*/  USEL UR24, URZ, 0x1, UP0 ;  /* 0x000000013f187887 */ /* 0x000fe40008000000 */
[----:B------:R-:W-:Y:S02]  /*3030*/  USEL UR23, UR23, URZ, UP0 ;  /* 0x0000003f17177287 */ /* 0x000fe40008000000 */
[----:B------:R-:W-:-:S12]  /*3040*/  ULOP3.LUT UR24, UR4, UR24, URZ, 0x3c, !UPT ;  /* 0x0000001804187292 */ /* 0x000fd8000f8e3c3f */
.L_x_17:
[----:B------:R-:W-:-:S04]  /*3050*/  UISETP.LT.AND UP0, UPT, UR9, 0x1, UPT ;  /* 0x000000010900788c */ /* 0x000fc8000bf01270 */
[----:B------:R-:W-:-:S04]  /*3060*/  USEL UR16, UR9, 0x1, UP0 ;  /* 0x0000000109107887 */ /* 0x000fc80008000000 */
[----:B------:R-:W-:-:S04]  /*3070*/  UIADD3 UR26, UR9, -UR16, URZ ;  /* 0x80000010091a7290 */ /* 0x000fc8000fffe03f */
[----:B------:R-:W-:-:S06]  /*3080*/  UISETP.GE.AND UP0, UPT, UR26, 0x1, UPT ;  /* 0x000000011a00788c */ /* 0x000fcc000bf06270 */
[----:B------:R-:W-:-:S13]  /*3090*/  PLOP3.LUT P0, PT, PT, PT, UP0, 0x80, 0x0 ;  /* 0x000000000000781c */ /* 0x000fda0003f0f008 */
[----:B------:R-:W-:Y:S05]  /*30a0*/  @!P0 BRA `(.L_x_23) ;  /* 0x0000001000fc8947 */ /* 0x000fea0003800000 */
[----:B------:R-:W-:Y:S01]  /*30b0*/  UMOV UR25, UR5 ;  /* 0x0000000500197c82 */ /* 0x000fe20008000000 */
[----:B------:R-:W-:-:S05]  /*30c0*/  ULDC UR27, c[0x0][0x50c] ;  /* 0x00014300001b7ab9 */ /* 0x000fca0000000800 */
.L_x_31:
[----:B------:R-:W-:-:S06]  /*30d0*/  UISETP.NE.AND UP0, UPT, UR22, 0x3, UPT ;  /* 0x000000031600788c */ /* 0x000fcc000bf05270 */
[----:B------:R-:W-:-:S13]  /*30e0*/  PLOP3.LUT P1, PT, PT, PT, UP0, 0x80, 0x0 ;  /* 0x000000000000781c */ /* 0x000fda0003f2f008 */
[----:B-----5:R-:W-:Y:S05]  /*30f0*/  @!P1 BRA `(.L_x_24) ;  /* 0x0000000000049947 */ /* 0x020fea0003800000 */
[----:B------:R-:W-:Y:S01]  /*3100*/  BPT.TRAP 0x1 ;  /* 0x000000040000795c */ /* 0x000fe20000300000 */
.L_x_24:
[----:B------:R-:W1:Y:S01]  /*3110*/  S2UR UR16, SR_CgaCtaId ;  /* 0x00000000001079c3 */ /* 0x000e620000008800 */
[----:B------:R-:W-:Y:S01]  /*3120*/  UMOV UR11, 0x400 ;  /* 0x00000400000b7882 */ /* 0x000fe20000000000 */
[----:B------:R-:W-:-:S05]  /*3130*/  IMAD.U32 R229, RZ, RZ, UR24 ;  /* 0x00000018ffe57e24 */ /* 0x000fca000f8e00ff */
[----:B------:R-:W-:Y:S01]  /*3140*/  SHF.L.U32 R229, R229, 0x1f, RZ ;  /* 0x0000001fe5e57819 */ /* 0x000fe200000006ff */
[----:B-1----:R-:W-:-:S04]  /*3150*/  ULEA UR11, UR16, UR11, 0x18 ;  /* 0x0000000b100b7291 */ /* 0x002fc8000f8ec03f */
[----:B------:R-:W-:-:S09]  /*3160*/  ULEA UR16, UR23, UR11, 0x3 ;  /* 0x0000000b17107291 */ /* 0x000fd2000f8e183f */
[----:B------:R1:W2:Y:S01]  /*3170*/  SYNCS.PHASECHK.TRANS64.TRYWAIT P0, [UR16], R229 ;  /* 0x000000e5ff0075a7 */ /* 0x0002a20008000150 */
[----:B------:R-:W-:Y:S05]  /*3180*/  @!P1 BRA `(.L_x_25) ;  /* 0x0000000000049947 */ /* 0x000fea0003800000 */
[----:B------:R-:W-:Y:S01]  /*3190*/  BPT.TRAP 0x1 ;  /* 0x000000040000795c */ /* 0x000fe20000300000 */
.L_x_25:
[----:B--2---:R-:W-:Y:S05]  /*31a0*/  @P0 BRA `(.L_x_26) ;  /* 0x0000000000080947 */ /* 0x004fea0003800000 */
[----:B------:R-:W2:Y:S02]  /*31b0*/  SYNCS.PHASECHK.TRANS64.TRYWAIT P0, [UR16], R229 ;  /* 0x000000e5ff0075a7 */ /* 0x000ea40008000150 */
[----:B--2---:R-:W-:Y:S05]  /*31c0*/  @!P0 BRA `(.L_x_27) ;  /* 0x000000d400448947 */ /* 0x004fea0003800000 */
.L_x_26:
[----:B------:R-:W-:Y:S01]  /*31d0*/  UIADD3 UR16, UR11, 0x20100, URZ ;  /* 0x000201000b107890 */ /* 0x000fe2000fffe03f */
[----:B------:R-:W-:Y:S01]  /*31e0*/  WARPGROUP.ARRIVE ;  /* 0x00000000000079c5 */ /* 0x000fe20000000000 */
[----:B------:R-:W-:Y:S02]  /*31f0*/  UISETP.NE.AND UP0, UPT, UR7, URZ, UPT ;  /* 0x0000003f0700728c */ /* 0x000fe4000bf05270 */
[----:B------:R-:W-:Y:S02]  /*3200*/  USHF.R.U32.HI UR16, URZ, 0x4, UR16 ;  /* 0x000000043f107899 */ /* 0x000fe40008011610 */
[----:B------:R-:W-:Y:S02]  /*3210*/  USEL UR8, UR8, URZ, !UP0 ;  /* 0x0000003f08087287 */ /* 0x000fe4000c000000 */
[----:B------:R-:W-:Y:S02]  /*3220*/  ULOP3.LUT UR16, UR16, 0x3fff, URZ, 0xc0, !UPT ;  /* 0x00003fff10107892 */ /* 0x000fe4000f8ec03f */
[----:B------:R-:W-:-:S02]  /*3230*/  UISETP.NE.U32.AND UP0, UPT, UR8, URZ, UPT ;  /* 0x0000003f0800728c */ /* 0x000fc4000bf05070 */
[----:B------:R-:W-:Y:S02]  /*3240*/  ULOP3.LUT UR7, UR10, 0x10000, URZ, 0xfc, !UPT ;  /* 0x000100000a077892 */ /* 0x000fe4000f8efc3f */
[----:B------:R-:W-:Y:S02]  /*3250*/  ULOP3.LUT UR8, UR16, 0x10000, URZ, 0xfc, !UPT ;  /* 0x0001000010087892 */ /* 0x000fe4000f8efc3f */
[----:B------:R-:W-:Y:S02]  /*3260*/  ULEA UR7, UR23, UR7, 0xb ;  /* 0x0000000717077291 */ /* 0x000fe4000f8e583f */
[----:B------:R-:W-:Y:S01]  /*3270*/  ULEA UR8, UR23, UR8, 0xa ;  /* 0x0000000817087291 */ /* 0x000fe2000f8e503f */
[----:B------:R-:W-:Y:S01]  /*3280*/  UMOV UR17, 0x40000040 ;  /* 0x4000004000117882 */ /* 0x000fe20000000000 */
[----:B------:R-:W-:Y:S01]  /*3290*/  UMOV UR19, 0x40000040 ;  /* 0x4000004000137882 */ /* 0x000fe20000000000 */
[----:B------:R-:W-:Y:S02]  /*32a0*/  UIADD3 UR6, UR6, 0x4, URZ ;  /* 0x0000000406067890 */ /* 0x000fe4000fffe03f */
[----:B------:R-:W-:-:S02]  /*32b0*/  UMOV UR16, UR7 ;  /* 0x0000000700107c82 */ /* 0x000fc40008000000 */
[----:B------:R-:W-:Y:S02]  /*32c0*/  UMOV UR18, UR8 ;  /* 0x0000000800127c82 */ /* 0x000fe40008000000 */
[----:B------:R-:W-:Y:S01]  /*32d0*/  QGMMA.64x128x32.F32.E4M3.E4M3 R88, gdesc[UR16], R88, UP0 ;  /* 0x01e00000105879f3 */ /* 0x000fe2000bf00858 */
[----:B------:R-:W-:Y:S01]  /*32e0*/  UIADD3 UR16, UR7, 0x400, URZ ;  /* 0x0000040007107890 */ /* 0x000fe2000fffe03f */
[----:B------:R-:W-:-:S10]  /*32f0*/  UMOV UR17, 0x40000040 ;  /* 0x4000004000117882 */ /* 0x000fd40000000000 */
[----:B------:R-:W-:Y:S01]  /*3300*/  QGMMA.64x128x32.F32.E4M3.E4M3 R24, gdesc[UR16], R24, UP0 ;  /* 0x01e00000101879f3 */ /* 0x000fe2000bf00818 */
[----:B------:R-:W-:Y:S02]  /*3310*/  UIADD3 UR16, UR7, 0x2, URZ ;  /* 0x0000000207107890 */ /* 0x000fe4000fffe03f */
[----:B------:R-:W-:Y:S01]  /*3320*/  UIADD3 UR18, UR8, 0x2, URZ ;  /* 0x0000000208127890 */ /* 0x000fe2000fffe03f */
[----:B------:R-:W-:Y:S01]  /*3330*/  UMOV UR17, 0x40000040 ;  /* 0x4000004000117882 */ /* 0x000fe20000000000 */
[----:B------:R-:W-:Y:S01]  /*3340*/  UMOV UR19, 0x40000040 ;  /* 0x4000004000137882 */ /* 0x000fe20000000000 */
[----:B------:R-:W-:-:S06]  /*3350*/  UISETP.NE.AND UP0, UPT, UR6, UR27, UPT ;  /* 0x0000001b0600728c */ /* 0x000fcc000bf05270 */
        /* <DEDUP_REMOVED lines=18> */
[----:B------:R-:W-:Y:S01]  /*3480*/  UMOV UR17, 0x40000040 ;  /* 0x4000004000117882 */ /* 0x000fe20000000000 */
[----:B------:R-:W-:-:S06]  /*3490*/  USEL UR7, URZ, 0x1, UP0 ;  /* 0x000000013f077887 */ /* 0x000fcc0008000000 */
[----:B------:R-:W-:-:S03]  /*34a0*/  ISETP.NE.AND P0, PT, RZ, UR7, PT ;  /* 0x00000007ff007c0c */ /* 0x000fc6000bf05270 */
[----:B------:R-:W-:Y:S03]  /*34b0*/  QGMMA.64x128x32.F32.E4M3.E4M3 R24, gdesc[UR16], R24, gsb0 ;  /* 0x01e00000101879f3 */ /* 0x000fe60008000818 */
[----:B------:R-:W-:-:S07]  /*34c0*/  WARPGROUP.DEPBAR.LE gsb0, 0x1 ;  /* 0x00008000000079c5 */ /* 0x000fce0000010100 */
[----:B------:R-:W-:Y:S05]  /*34d0*/  @!P0 BRA `(.L_x_28) ;  /* 0x0000000c00708947 */ /* 0x000fea0003800000 */
[----:B------:R-:W-:Y:S02]  /*34e0*/  WARPGROUP.DEPBAR.LE gsb0, 0x0 ;  /* 0x00008000000079c5 */ /* 0x000fe40000010000 */
[----:B-----5:R-:W-:-:S01]  /*34f0*/  FADD R227, R89, R227 ;  /* 0x000000e359e37221 */ /* 0x020fc20000000000 */
[----:B------:R-:W-:Y:S01]  /*3500*/  FADD R226, R90, R226 ;  /* 0x000000e25ae27221 */ /* 0x000fe20000000000 */
[----:B------:R-:W-:-:S01]  /*3510*/  FADD R225, R91, R225 ;  /* 0x000000e15be17221 */ /* 0x000fc20000000000 */
[----:B------:R-:W-:Y:S01]  /*3520*/  FADD R224, R92, R224 ;  /* 0x000000e05ce07221 */ /* 0x000fe20000000000 */
[----:B------:R-:W-:-:S01]  /*3530*/  FADD R223, R93, R223 ;  /* 0x000000df5ddf7221 */ /* 0x000fc20000000000 */
[----:B------:R2:W-:Y:S01]  /*3540*/  STL [R1+0x88], R227 ;  /* 0x000088e301007387 */ /* 0x0005e20000100800 */
[----:B------:R-:W-:-:S01]  /*3550*/  FADD R222, R94, R222 ;  /* 0x000000de5ede7221 */ /* 0x000fc20000000000 */
[----:B------:R-:W-:Y:S01]  /*3560*/  FADD R221, R95, R221 ;  /* 0x000000dd5fdd7221 */ /* 0x000fe20000000000 */
[----:B------:R-:W-:-:S01]  /*3570*/  FADD R220, R96, R220 ;  /* 0x000000dc60dc7221 */ /* 0x000fc20000000000 */
[----:B------:R-:W-:Y:S01]  /*3580*/  FADD R219, R97, R219 ;  /* 0x000000db61db7221 */ /* 0x000fe20000000000 */
[----:B------:R-:W-:-:S01]  /*3590*/  FADD R218, R98, R218 ;  /* 0x000000da62da7221 */ /* 0x000fc20000000000 */
[----:B------:R-:W-:Y:S01]  /*35a0*/  FADD R217, R99, R217 ;  /* 0x000000d963d97221 */ /* 0x000fe20000000000 */
[----:B------:R-:W-:-:S01]  /*35b0*/  FADD R216, R100, R216 ;  /* 0x000000d864d87221 */ /* 0x000fc20000000000 */
[----:B------:R-:W-:Y:S01]  /*35c0*/  FADD R215, R101, R215 ;  /* 0x000000d765d77221 */ /* 0x000fe20000000000 */
[----:B------:R-:W-:-:S01]  /*35d0*/  FADD R214, R102, R214 ;  /* 0x000000d666d67221 */ /* 0x000fc20000000000 */
[----:B--2---:R-:W2:Y:S01]  /*35e0*/  LDL.LU R227, [R1+0x28] ;  /* 0x0000280001e37983 */ /* 0x004ea20000300800 */
[----:B------:R-:W-:-:S01]  /*35f0*/  FADD R213, R103, R213 ;  /* 0x000000d567d57221 */ /* 0x000fc20000000000 */
[----:B------:R-:W-:Y:S01]  /*3600*/  FADD R212, R104, R212 ;  /* 0x000000d468d47221 */ /* 0x000fe20000000000 */
[----:B------:R-:W-:-:S01]  /*3610*/  FADD R211, R105, R211 ;  /* 0x000000d369d37221 */ /* 0x000fc20000000000 */
[----:B------:R3:W-:Y:S01]  /*3620*/  STL [R1+0x8c], R226 ;  /* 0x00008ce201007387 */ /* 0x0007e20000100800 */
[----:B------:R-:W-:-:S03]  /*3630*/  FADD R228, R88, R228 ;  /* 0x000000e458e47221 */ /* 0x000fc60000000000 */
[----:B---3--:R-:W3:Y:S04]  /*3640*/  LDL.LU R226, [R1+0x24] ;  /* 0x0000240001e27983 */ /* 0x008ee80000300800 */
[----:B------:R4:W-:Y:S04]  /*3650*/  STL [R1+0x90], R225 ;  /* 0x000090e101007387 */ /* 0x0009e80000100800 */
[----:B----4-:R-:W4:Y:S04]  /*3660*/  LDL.LU R225, [R1+0x20] ;  /* 0x0000200001e17983 */ /* 0x010f280000300800 */
[----:B------:R0:W-:Y:S04]  /*3670*/  STL [R1+0x94], R224 ;  /* 0x000094e001007387 */ /* 0x0001e80000100800 */
[----:B0-----:R-:W4:Y:S04]  /*3680*/  LDL.LU R224, [R1+0x1c] ;  /* 0x00001c0001e07983 */ /* 0x001f280000300800 */
        /* <DEDUP_REMOVED lines=13> */
[----:B0-----:R-:W4:Y:S04]  /*3760*/  LDL.LU R217, [R1] ;  /* 0x0000000001d97983 */ /* 0x001f280000300800 */
[----:B------:R-:W-:Y:S04]  /*3770*/  STL [R1+0xb4], R216 ;  /* 0x0000b4d801007387 */ /* 0x000fe80000100800 */
[----:B------:R-:W-:Y:S04]  /*3780*/  STL [R1+0xb8], R215 ;  /* 0x0000b8d701007387 */ /* 0x000fe80000100800 */
[----:B------:R-:W-:Y:S04]  /*3790*/  STL [R1+0xbc], R214 ;  /* 0x0000bcd601007387 */ /* 0x000fe80000100800 */
[----:B------:R-:W-:Y:S04]  /*37a0*/  STL [R1+0xc0], R213 ;  /* 0x0000c0d501007387 */ /* 0x000fe80000100800 */
[----:B------:R-:W-:Y:S04]  /*37b0*/  STL [R1+0xc4], R212 ;  /* 0x0000c4d401007387 */ /* 0x000fe80000100800 */
[----:B------:R0:W-:Y:S01]  /*37c0*/  STL [R1+0xc8], R211 ;  /* 0x0000c8d301007387 */ /* 0x0001e20000100800 */
[----:B--2---:R-:W-:-:S01]  /*37d0*/  FADD R227, R70, R227 ;  /* 0x000000e346e37221 */ /* 0x004fc20000000000 */
[----:B---3--:R-:W-:Y:S01]  /*37e0*/  FADD R226, R69, R226 ;  /* 0x000000e245e27221 */ /* 0x008fe20000000000 */
[----:B----4-:R-:W-:-:S01]  /*37f0*/  FADD R225, R68, R225 ;  /* 0x000000e144e17221 */ /* 0x010fc20000000000 */
[----:B------:R-:W-:Y:S01]  /*3800*/  FADD R224, R67, R224 ;  /* 0x000000e043e07221 */ /* 0x000fe20000000000 */
[----:B------:R-:W-:-:S01]  /*3810*/  FADD R223, R66, R223 ;  /* 0x000000df42df7221 */ /* 0x000fc20000000000 */
[----:B------:R-:W-:Y:S01]  /*3820*/  FADD R222, R65, R222 ;  /* 0x000000de41de7221 */ /* 0x000fe20000000000 */
[----:B------:R-:W-:-:S01]  /*3830*/  FADD R221, R64, R221 ;  /* 0x000000dd40dd7221 */ /* 0x000fc20000000000 */
[----:B------:R-:W-:Y:S01]  /*3840*/  FADD R220, R63, R220 ;  /* 0x000000dc3fdc7221 */ /* 0x000fe20000000000 */
[----:B------:R-:W-:-:S01]  /*3850*/  FADD R219, R62, R219 ;  /* 0x000000db3edb7221 */ /* 0x000fc20000000000 */
[----:B------:R-:W-:Y:S01]  /*3860*/  FADD R218, R61, R218 ;  /* 0x000000da3dda7221 */ /* 0x000fe20000000000 */
[----:B------:R-:W-:-:S05]  /*3870*/  FADD R217, R60, R217 ;  /* 0x000000d93cd97221 */ /* 0x000fca0000000000 */
[----:B------:R2:W-:Y:S04]  /*3880*/  STL [R1], R217 ;  /* 0x000000d901007387 */ /* 0x0005e80000100800 */
[----:B------:R3:W-:Y:S04]  /*3890*/  STL [R1+0x4], R218 ;  /* 0x000004da01007387 */ /* 0x0007e80000100800 */
[----:B------:R4:W-:Y:S04]  /*38a0*/  STL [R1+0x8], R219 ;  /* 0x000008db01007387 */ /* 0x0009e80000100800 */
[----:B------:R1:W-:Y:S04]  /*38b0*/  STL [R1+0xc], R220 ;  /* 0x00000cdc01007387 */ /* 0x0003e80000100800 */
[----:B------:R1:W-:Y:S04]  /*38c0*/  STL [R1+0x10], R221 ;  /* 0x000010dd01007387 */ /* 0x0003e80000100800 */
[----:B------:R1:W-:Y:S04]  /*38d0*/  STL [R1+0x14], R222 ;  /* 0x000014de01007387 */ /* 0x0003e80000100800 */
[----:B------:R1:W-:Y:S04]  /*38e0*/  STL [R1+0x18], R223 ;  /* 0x000018df01007387 */ /* 0x0003e80000100800 */
[----:B------:R1:W-:Y:S04]  /*38f0*/  STL [R1+0x1c], R224 ;  /* 0x00001ce001007387 */ /* 0x0003e80000100800 */
[----:B0-----:R-:W4:Y:S04]  /*3900*/  LDL.LU R211, [R1+0x2c] ;  /* 0x00002c0001d37983 */ /* 0x001f280000300800 */
[----:B------:R0:W-:Y:S04]  /*3910*/  STL [R1+0x20], R225 ;  /* 0x000020e101007387 */ /* 0x0001e80000100800 */
[----:B------:R-:W4:Y:S04]  /*3920*/  LDL.LU R212, [R1+0x30] ;  /* 0x0000300001d47983 */ /* 0x000f280000300800 */
[----:B------:R0:W-:Y:S04]  /*3930*/  STL [R1+0x24], R226 ;  /* 0x000024e201007387 */ /* 0x0001e80000100800 */
[----:B------:R-:W4:Y:S04]  /*3940*/  LDL.LU R213, [R1+0x34] ;  /* 0x0000340001d57983 */ /* 0x000f280000300800 */
[----:B------:R0:W-:Y:S04]  /*3950*/  STL [R1+0x28], R227 ;  /* 0x000028e301007387 */ /* 0x0001e80000100800 */
[----:B------:R-:W4:Y:S04]  /*3960*/  LDL.LU R214, [R1+0x38] ;  /* 0x0000380001d67983 */ /* 0x000f280000300800 */
[----:B------:R-:W4:Y:S04]  /*3970*/  LDL.LU R215, [R1+0x3c] ;  /* 0x00003c0001d77983 */ /* 0x000f280000300800 */
[----:B------:R-:W4:Y:S04]  /*3980*/  LDL.LU R216, [R1+0x40] ;  /* 0x0000400001d87983 */ /* 0x000f280000300800 */
[----:B--2---:R-:W2:Y:S04]  /*3990*/  LDL.LU R217, [R1+0x44] ;  /* 0x0000440001d97983 */ /* 0x004ea80000300800 */
[----:B---3--:R-:W3:Y:S04]  /*39a0*/  LDL.LU R218, [R1+0x48] ;  /* 0x0000480001da7983 */ /* 0x008ee80000300800 */
[----:B----4-:R-:W4:Y:S04]  /*39b0*/  LDL.LU R219, [R1+0x4c] ;  /* 0x00004c0001db7983 */ /* 0x010f280000300800 */
[----:B-1----:R-:W4:Y:S04]  /*39c0*/  LDL.LU R220, [R1+0x50] ;  /* 0x0000500001dc7983 */ /* 0x002f280000300800 */
[----:B------:R-:W4:Y:S04]  /*39d0*/  LDL.LU R221, [R1+0x54] ;  /* 0x0000540001dd7983 */ /* 0x000f280000300800 */
[----:B------:R-:W4:Y:S04]  /*39e0*/  LDL.LU R222, [R1+0x58] ;  /* 0x0000580001de7983 */ /* 0x000f280000300800 */
[----:B------:R-:W4:Y:S04]  /*39f0*/  LDL.LU R223, [R1+0x5c] ;  /* 0x00005c0001df7983 */ /* 0x000f280000300800 */
[----:B------:R-:W4:Y:S04]  /*3a00*/  LDL.LU R224, [R1+0x60] ;  /* 0x0000600001e07983 */ /* 0x000f280000300800 */
[----:B0-----:R-:W4:Y:S04]  /*3a10*/  LDL.LU R225, [R1+0x64] ;  /* 0x0000640001e17983 */ /* 0x001f280000300800 */
[----:B------:R-:W4:Y:S04]  /*3a20*/  LDL.LU R226, [R1+0x68] ;  /* 0x0000680001e27983 */ /* 0x000f280000300800 */
[----:B------:R-:W4:Y:S01]  /*3a30*/  LDL.LU R227, [R1+0x6c] ;  /* 0x00006c0001e37983 */ /* 0x000f220000300800 */
[----:B------:R-:W-:-:S05]  /*3a40*/  FADD R211, R71, R211 ;  /* 0x000000d347d37221 */ /* 0x000fca0000000000 */
[----:B------:R0:W-:Y:S01]  /*3a50*/  STL [R1+0x2c], R211 ;  /* 0x00002cd301007387 */ /* 0x0001e20000100800 */
[----:B------:R-:W-:-:S03]  /*3a60*/  FADD R212, R72, R212 ;  /* 0x000000d448d47221 */ /* 0x000fc60000000000 */
[----:B0-----:R0:W5:Y:S01]  /*3a70*/  LDL.LU R211, [R1+0xc8] ;  /* 0x0000c80001d37983 */ /* 0x0011620000300800 */
[----:B------:R-:W-:-:S03]  /*3a80*/  FADD R213, R73, R213 ;  /* 0x000000d549d57221 */ /* 0x000fc60000000000 */
[----:B------:R1:W-:Y:S01]  /*3a90*/  STL [R1+0x30], R212 ;  /* 0x000030d401007387 */ /* 0x0003e20000100800 */
[----:B------:R-:W-:-:S01]  /*3aa0*/  FADD R214, R74, R214 ;  /* 0x000000d64ad67221 */ /* 0x000fc20000000000 */
[----:B------:R-:W-:Y:S02]  /*3ab0*/  FADD R215, R75, R215 ;  /* 0x000000d74bd77221 */ /* 0x000fe40000000000 */
[----:B-1----:R0:W5:Y:S01]  /*3ac0*/  LDL.LU R212, [R1+0xc4] ;  /* 0x0000c40001d47983 */ /* 0x0021620000300800 */
[----:B------:R-:W-:-:S03]  /*3ad0*/  FADD R216, R76, R216 ;  /* 0x000000d84cd87221 */ /* 0x000fc60000000000 */
[----:B------:R1:W-:Y:S01]  /*3ae0*/  STL [R1+0x34], R213 ;  /* 0x000034d501007387 */ /* 0x0003e20000100800 */
[----:B--2---:R-:W-:-:S03]  /*3af0*/  FADD R217, R77, R217 ;  /* 0x000000d94dd97221 */ /* 0x004fc60000000000 */
[----:B-1----:R0:W5:Y:S01]  /*3b00*/  LDL.LU R213, [R1+0xc0] ;  /* 0x0000c00001d57983 */ /* 0x0021620000300800 */
[----:B---3--:R-:W-:-:S03]  /*3b10*/  FADD R218, R78, R218 ;  /* 0x000000da4eda7221 */ /* 0x008fc60000000000 */
[----:B------:R1:W-:Y:S01]  /*3b20*/  STL [R1+0x38], R214 ;  /* 0x000038d601007387 */ /* 0x0003e20000100800 */
[----:B----4-:R-:W-:-:S01]  /*3b30*/  FADD R219, R79, R219 ;  /* 0x000000db4fdb7221 */ /* 0x010fc20000000000 */
[----:B------:R-:W-:Y:S02]  /*3b40*/  FADD R220, R80, R220 ;  /* 0x000000dc50dc7221 */ /* 0x000fe40000000000 */
[----:B-1----:R0:W5:Y:S04]  /*3b50*/  LDL.LU R214, [R1+0xbc] ;  /* 0x0000bc0001d67983 */ /* 0x0021680000300800 */
[----:B------:R1:W-:Y:S01]  /*3b60*/  STL [R1+0x3c], R215 ;  /* 0x00003cd701007387 */ /* 0x0003e20000100800 */
[----:B------:R-:W-:-:S01]  /*3b70*/  FADD R221, R81, R221 ;  /* 0x000000dd51dd7221 */ /* 0x000fc20000000000 */
[----:B------:R-:W-:-:S02]  /*3b80*/  FADD R222, R82, R222 ;  /* 0x000000de52de7221 */ /* 0x000fc40000000000 */
[----:B-1----:R0:W5:Y:S04]  /*3b90*/  LDL.LU R215, [R1+0xb8] ;  /* 0x0000b80001d77983 */ /* 0x0021680000300800 */
[----:B------:R1:W-:Y:S01]  /*3ba0*/  STL [R1+0x40], R216 ;  /* 0x000040d801007387 */ /* 0x0003e20000100800 */
[----:B------:R-:W-:-:S03]  /*3bb0*/  FADD R223, R83, R223 ;  /* 0x000000df53df7221 */ /* 0x000fc60000000000 */
        /* <DEDUP_REMOVED lines=13> */
[----:B------:R1:W-:Y:S04]  /*3c90*/  STL [R1+0x54], R221 ;  /* 0x000054dd01007387 */ /* 0x0003e80000100800 */
        /* <DEDUP_REMOVED lines=12> */
[----:B-1----:R0:W5:Y:S01]  /*3d60*/  LDL.LU R227, [R1+0x88] ;  /* 0x0000880001e37983 */ /* 0x0021620000300800 */
        /* <DEDUP_REMOVED lines=82> */
[----:B0-----:R-:W-:-:S06]  /*4290*/  UMOV UR6, URZ ;  /* 0x0000003f00067c82 */ /* 0x001fcc0008000000 */
.L_x_28:
[----:B------:R-:W-:Y:S05]  /*42a0*/  @!P1 BRA `(.L_x_29) ;  /* 0x0000000000049947 */ /* 0x000fea0003800000 */
[----:B------:R-:W-:Y:S01]  /*42b0*/  BPT.TRAP 0x1 ;  /* 0x000000040000795c */ /* 0x000fe20000300000 */
.L_x_29:
[----:B------:R2:W-:Y:S04]  /*42c0*/  STL [R1+0x8c], R2 ;  /* 0x00008c0201007387 */ /* 0x0005e80000100800 */
[----:B--2---:R-:W2:Y:S04]  /*42d0*/  LDL R2, [R1+0x70] ;  /* 0x0000700001027983 */ /* 0x004ea80000100800 */
[----:B-----5:R3:W-:Y:S04]  /*42e0*/  STL [R1+0x88], R0 ;  /* 0x0000880001007387 */ /* 0x0207e80000100800 */
[----:B---3--:R-:W3:Y:S01]  /*42f0*/  LDL R0, [R1+0x74] ;  /* 0x0000740001007983 */ /* 0x008ee20000100800 */
[----:B-1----:R-:W-:Y:S01]  /*4300*/  IMAD.U32 R229, RZ, RZ, UR25 ;  /* 0x00000019ffe57e24 */ /* 0x002fe2000f8e00ff */
[----:B--2---:R-:W-:-:S02]  /*4310*/  ISETP.NE.AND P0, PT, R2, RZ, PT ;  /* 0x000000ff0200720c */ /* 0x004fc40003f05270 */
[----:B------:R1:W5:Y:S11]  /*4320*/  LDL.LU R2, [R1+0x8c] ;  /* 0x00008c0001027983 */ /* 0x0003760000300800 */
[----:B------:R-:W-:-:S05]  /*4330*/  @P0 LEA R229, R229, UR11, 0x3 ;  /* 0x0000000be5e50c11 */ /* 0x000fca000f8e18ff */
[----:B------:R-:W-:-:S05]  /*4340*/  @P0 VIADD R229, R229, 0x20 ;  /* 0x00000020e5e50836 */ /* 0x000fca0000000000 */
[----:B---3--:R-:W-:Y:S02]  /*4350*/  @P0 PRMT R229, R0, 0x654, R229 ;  /* 0x0000065400e50816 */ /* 0x008fe400000000e5 */
[----:B------:R1:W5:Y:S01]  /*4360*/  LDL.LU R0, [R1+0x88] ;  /* 0x0000880001007983 */ /* 0x0003620000300800 */
[----:B------:R-:W-:Y:S01]  /*4370*/  UISETP.GT.U32.AND UP0, UPT, UR13, 0x1, UPT ;  /* 0x000000010d00788c */ /* 0x000fe2000bf04070 */
[----:B------:R1:W-:Y:S05]  /*4380*/  @P0 SYNCS.ARRIVE.TRANS64.RED.A1T0 RZ, [R229+URZ], RZ ;  /* 0x000000ffe5ff09a7 */ /* 0x0003ea000810043f */
[----:B------:R-:W-:-:S13]  /*4390*/  PLOP3.LUT P0, PT, PT, PT, UP0, 0x80, 0x0 ;  /* 0x000000000000781c */ /* 0x000fda0003f0f008 */
[----:B-1----:R-:W-:Y:S05]  /*43a0*/  @P0 BRA `(.L_x_30) ;  /* 0x0000000000040947 */ /* 0x002fea0003800000 */
[----:B------:R-:W-:Y:S01]  /*43b0*/  BPT.TRAP 0x1 ;  /* 0x000000040000795c */ /* 0x000fe20000300000 */
.L_x_30:
[----:B------:R-:W-:Y:S02]  /*43c0*/  UISETP.GT.AND UP2, UPT, UR26, 0x1, UPT ;  /* 0x000000011a00788c */ /* 0x000fe4000bf44270 */
[----:B------:R-:W-:Y:S02]  /*43d0*/  UIADD3 UR23, UR23, 0x1, URZ ;  /* 0x0000000117177890 */ /* 0x000fe4000fffe03f */
[----:B------:R-:W-:Y:S02]  /*43e0*/  UIADD3 UR25, UR25, 0x1, URZ ;  /* 0x0000000119197890 */ /* 0x000fe4000fffe03f */
[----:B------:R-:W-:Y:S01]  /*43f0*/  PLOP3.LUT P0, PT, PT, PT, UP2, 0x80, 0x0 ;  /* 0x000000000000781c */ /* 0x000fe20003f0f028 */
[----:B------:R-:W-:Y:S02]  /*4400*/  UISETP.NE.AND UP0, UPT, UR23, 0x4, UPT ;  /* 0x000000041700788c */ /* 0x000fe4000bf05270 */
[----:B------:R-:W-:Y:S02]  /*4410*/  UIADD3 UR16, UR26, -0x1, URZ ;  /* 0xffffffff1a107890 */ /* 0x000fe4000fffe03f */
[----:B------:R-:W-:-:S02]  /*4420*/  USEL UR8, URZ, 0x1, UP0 ;  /* 0x000000013f087887 */ /* 0x000fc40008000000 */
[----:B------:R-:W-:Y:S02]  /*4430*/  UISETP.NE.AND UP1, UPT, UR25, 0x4, UPT ;  /* 0x000000041900788c */ /* 0x000fe4000bf25270 */
[----:B------:R-:W-:Y:S02]  /*4440*/  ULOP3.LUT UR24, UR24, UR8, URZ, 0x3c, !UPT ;  /* 0x0000000818187292 */ /* 0x000fe4000f8e3c3f */
[----:B------:R-:W-:Y:S02]  /*4450*/  USEL UR23, UR23, URZ, UP0 ;  /* 0x0000003f17177287 */ /* 0x000fe40008000000 */
[----:B------:R-:W-:Y:S01]  /*4460*/  USEL UR25, UR25, URZ, UP1 ;  /* 0x0000003f19197287 */ /* 0x000fe20008800000 */
[----:B------:R-:W-:Y:S01]  /*4470*/  UMOV UR8, 0x1 ;  /* 0x0000000100087882 */ /* 0x000fe20000000000 */
[----:B------:R-:W-:Y:S01]  /*4480*/  UMOV UR26, UR16 ;  /* 0x00000010001a7c82 */ /* 0x000fe20008000000 */
[----:B------:R-:W-:Y:S09]  /*4490*/  @P0 BRA `(.L_x_31) ;  /* 0xffffffec000c0947 */ /* 0x000ff2000383ffff */
.L_x_23:
[----:B------:R-:W-:-:S04]  /*44a0*/  UISETP.NE.AND UP0, UPT, UR6, URZ, UPT ;  /* 0x0000003f0600728c */ /* 0x000fc8000bf05270 */
[----:B------:R-:W-:-:S06]  /*44b0*/  USEL UR6, URZ, 0x1, !UP0 ;  /* 0x000000013f067887 */ /* 0x000fcc000c000000 */
[----:B------:R-:W-:-:S13]  /*44c0*/  ISETP.NE.AND P0, PT, RZ, UR6, PT ;  /* 0x00000006ff007c0c */ /* 0x000fda000bf05270 */
[----:B------:R-:W-:Y:S05]  /*44d0*/  @!P0 BRA `(.L_x_32) ;  /* 0x0000000c00c48947 */ /* 0x000fea0003800000 */
[----:B------:R-:W-:Y:S02]  /*44e0*/  WARPGROUP.DEPBAR.LE gsb0, 0x0 ;  /* 0x00008000000079c5 */ /* 0x000fe40000010000 */
[----:B-----5:R-:W-:Y:S01]  /*44f0*/  FADD R227, R89, R227 ;  /* 0x000000e359e37221 */ /* 0x020fe20000000000 */
[----:B------:R-:W-:-:S04]  /*4500*/  FADD R228, R88, R228 ;  /* 0x000000e458e47221 */ /* 0x000fc80000000000 */
[----:B------:R1:W-:Y:S04]  /*4510*/  STL [R1+0x88], R227 ;  /* 0x000088e301007387 */ /* 0x0003e80000100800 */
[----:B-1----:R-:W2:Y:S04]  /*4520*/  LDL.LU R227, [R1+0x6c] ;  /* 0x00006c0001e37983 */ /* 0x002ea80000300800 */
[----:B--2---:R1:W-:Y:S04]  /*4530*/  STL [R1+0x8c], R227 ;  /* 0x00008ce301007387 */ /* 0x0043e80000100800 */
        /* <DEDUP_REMOVED lines=52> */
[----:B-1----:R-:W2:Y:S01]  /*4880*/  LDL.LU R227, [R1] ;  /* 0x0000000001e37983 */ /* 0x002ea20000300800 */
[----:B------:R-:W-:Y:S01]  /*4890*/  FADD R226, R90, R226 ;  /* 0x000000e25ae27221 */ /* 0x000fe20000000000 */
        /* <DEDUP_REMOVED lines=97> */
[----:B--2---:R-:W-:-:S05]  /*4eb0*/  FADD R227, R60, R227 ;  /* 0x000000e33ce37221 */ /* 0x004fca0000000000 */
[----:B------:R1:W-:Y:S04]  /*4ec0*/  STL [R1], R227 ;  /* 0x000000e301007387 */ /* 0x0003e80000100800 */
[----:B-1----:R-:W2:Y:S02]  /*4ed0*/  LDL.LU R227, [R1+0xf4] ;  /* 0x0000f40001e37983 */ /* 0x002ea40000300800 */
[----:B--2---:R-:W-:-:S05]  /*4ee0*/  FADD R227, R61, R227 ;  /* 0x000000e33de37221 */ /* 0x004fca0000000000 */
[----:B------:R1:W-:Y:S04]  /*4ef0*/  STL [R1+0x4], R227 ;  /* 0x000004e301007387 */ /* 0x0003e80000100800 */
        /* <DEDUP_REMOVED lines=78> */
[----:B-1----:R1:W5:Y:S02]  /*53e0*/  LDL.LU R227, [R1+0x88] ;  /* 0x0000880001e37983 */ /* 0x0023640000300800 */
.L_x_32:
[----:B------:R-:W-:Y:S02]  /*53f0*/  WARPGROUP.DEPBAR.LE gsb0, 0x0 ;  /* 0x00008000000079c5 */ /* 0x000fe40000010000 */
[----:B------:R-:W2:Y:S02]  /*5400*/  LDC R24, c[0x0][0x28c] ;  /* 0x0000a300ff187b82 */ /* 0x000ea40000000800 */
[----:B--2---:R-:W-:-:S13]  /*5410*/  ISETP.GE.AND P0, PT, R24, 0x1, PT ;  /* 0x000000011800780c */ /* 0x004fda0003f06270 */
[----:B------:R-:W-:Y:S05]  /*5420*/  @!P0 BRA `(.L_x_33) ;  /* 0x0000000000688947 */ /* 0x000fea0003800000 */
[----:B------:R-:W-:-:S06]  /*5430*/  UISETP.NE.AND UP0, UPT, UR22, 0x3, UPT ;  /* 0x000000031600788c */ /* 0x000fcc000bf05270 */
[----:B------:R-:W-:-:S13]  /*5440*/  PLOP3.LUT P0, PT, PT, PT, UP0, 0x80, 0x0 ;  /* 0x000000000000781c */ /* 0x000fda0003f0f008 */
[----:B------:R-:W-:Y:S05]  /*5450*/  @!P0 BRA `(.L_x_34) ;  /* 0x0000000000048947 */ /* 0x000fea0003800000 */
[----:B------:R-:W-:Y:S01]  /*5460*/  BPT.TRAP 0x1 ;  /* 0x000000040000795c */ /* 0x000fe20000300000 */
.L_x_34:
[----:B-----5:R2:W-:Y:S04]  /*5470*/  STL [R1+0x8c], R2 ;  /* 0x00008c0201007387 */ /* 0x0205e80000100800 */
[----:B--2---:R-:W2:Y:S04]  /*5480*/  LDL R2, [R1+0x70] ;  /* 0x0000700001027983 */ /* 0x004ea80000100800 */
[----:B------:R3:W-:Y:S04]  /*5490*/  STL [R1+0x88], R0 ;  /* 0x0000880001007387 */ /* 0x0007e80000100800 */
[----:B---3--:R-:W3:Y:S01]  /*54a0*/  LDL R0, [R1+0x74] ;  /* 0x0000740001007983 */ /* 0x008ee20000100800 */
[----:B------:R-:W-:Y:S01]  /*54b0*/  UISETP.LT.AND UP1, UPT, UR9, 0x1, UPT ;  /* 0x000000010900788c */ /* 0x000fe2000bf21270 */
[----:B------:R-:W-:Y:S01]  /*54c0*/  IMAD.U32 R25, RZ, RZ, UR11 ;  /* 0x0000000bff197e24 */ /* 0x000fe2000f8e00ff */
[----:B--2---:R-:W-:-:S02]  /*54d0*/  ISETP.NE.AND P0, PT, R2, RZ, PT ;  /* 0x000000ff0200720c */ /* 0x004fc40003f05270 */
[----:B------:R2:W5:Y:S11]  /*54e0*/  LDL.LU R2, [R1+0x8c] ;  /* 0x00008c0001027983 */ /* 0x0005760000300800 */
[----:B------:R-:W-:-:S05]  /*54f0*/  VOTEU.ANY UP0, P0 ;  /* 0x00000000003f7886 */ /* 0x000fca0000000100 */
[----:B------:R-:W-:-:S04]  /*5500*/  @UP0 USEL UR6, UR9, 0x1, UP1 ;  /* 0x0000000109060887 */ /* 0x000fc80008800000 */
[----:B------:R-:W-:-:S06]  /*5510*/  @UP0 UIADD3 UR6, UR5, UR9, -UR6 ;  /* 0x0000000905060290 */ /* 0x000fcc000fffe806 */
[----:B------:R-:W-:-:S04]  /*5520*/  IMAD.U32 R24, RZ, RZ, UR6 ;  /* 0x00000006ff187e24 */ /* 0x000fc8000f8e00ff */
[----:B------:R-:W-:-:S05]  /*5530*/  @P0 IMAD.SHL.U32 R24, R24, 0x8, RZ ;  /* 0x0000000818180824 */ /* 0x000fca00078e00ff */
[----:B------:R-:W-:-:S04]  /*5540*/  @P0 LOP3.LUT R24, R24, 0x18, RZ, 0xc0, !PT ;  /* 0x0000001818180812 */ /* 0x000fc800078ec0ff */
[----:B------:R-:W-:-:S04]  /*5550*/  @P0 IADD3 R24, R25, 0x20, R24 ;  /* 0x0000002019180810 */ /* 0x000fc80007ffe018 */
[----:B---3--:R-:W-:Y:S02]  /*5560*/  @P0 PRMT R24, R0, 0x654, R24 ;  /* 0x0000065400180816 */ /* 0x008fe40000000018 */
[----:B------:R2:W5:Y:S01]  /*5570*/  LDL.LU R0, [R1+0x88] ;  /* 0x0000880001007983 */ /* 0x0005620000300800 */
[----:B------:R-:W-:Y:S01]  /*5580*/  UISETP.GT.U32.AND UP0, UPT, UR13, 0x1, UPT ;  /* 0x000000010d00788c */ /* 0x000fe2000bf04070 */
[----:B------:R2:W-:Y:S05]  /*5590*/  @P0 SYNCS.ARRIVE.TRANS64.RED.A1T0 RZ, [R24+URZ], RZ ;  /* 0x000000ff18ff09a7 */ /* 0x0005ea000810043f */
[----:B------:R-:W-:-:S13]  /*55a0*/  PLOP3.LUT P0, PT, PT, PT, UP0, 0x80, 0x0 ;  /* 0x000000000000781c */ /* 0x000fda0003f0f008 */
[----:B--2---:R-:W-:Y:S05]  /*55b0*/  @P0 BRA `(.L_x_33) ;  /* 0x0000000000040947 */ /* 0x004fea0003800000 */
[----:B------:R-:W-:Y:S01]  /*55c0*/  BPT.TRAP 0x1 ;  /* 0x000000040000795c */ /* 0x000fe20000300000 */
.L_x_33:
[----:B------:R2:W-:Y:S01]  /*55d0*/  STL [R1+0x90], R3 ;  /* 0x0000900301007387 */ /* 0x0005e20000100800 */
[----:B------:R-:W3:Y:S01]  /*55e0*/  LDC R28, c[0x0][0x288] ;  /* 0x0000a200ff1c7b82 */ /* 0x000ee20000000800 */
[----:B------:R-:W-:Y:S02]  /*55f0*/  ULDC UR6, c[0x0][0x284] ;  /* 0x0000a10000067ab9 */ /* 0x000fe40000000800 */
[----:B--2---:R-:W2:Y:S04]  /*5600*/  LDL.LU R3, [R1+0x80] ;  /* 0x0000800001037983 */ /* 0x004ea80000300800 */
[----:B-----5:R4:W-:Y:S04]  /*5610*/  STL [R1+0x8c], R2 ;  /* 0x00008c0201007387 */ /* 0x0209e80000100800 */
[----:B----4-:R-:W4:Y:S04]  /*5620*/  LDL.LU R2, [R1+0x84] ;  /* 0x0000840001027983 */ /* 0x010f280000300800 */
[----:B------:R0:W-:Y:S02]  /*5630*/  STL [R1+0x88], R0 ;  /* 0x0000880001007387 */ /* 0x0001e40000100800 */
[----:B0-----:R-:W0:Y:S02]  /*5640*/  S2R R0, SR_TID.X ;  /* 0x0000000000007919 */ /* 0x001e240000002100 */
[----:B0-----:R-:W-:-:S02]  /*5650*/  SHF.R.U32.HI R24, RZ, 0x2, R0 ;  /* 0x00000002ff187819 */ /* 0x001fc40000011600 */
[----:B------:R-:W-:Y:S02]  /*5660*/  LOP3.LUT R26, R0, 0x60, RZ, 0xc0, !PT ;  /* 0x00000060001a7812 */ /* 0x000fe400078ec0ff */
[----:B------:R-:W-:Y:S02]  /*5670*/  SHF.R.U32.HI R27, RZ, 0x7, R0 ;  /* 0x00000007ff1b7819 */ /* 0x000fe40000011600 */
[----:B------:R-:W-:Y:S02]  /*5680*/  LOP3.LUT R25, R24, 0x7, RZ, 0xc0, !PT ;  /* 0x0000000718197812 */ /* 0x000fe400078ec0ff */
[----:B------:R-:W-:Y:S02]  /*5690*/  SHF.R.U32.HI R26, RZ, 0x1, R26 ;  /* 0x00000001ff1a7819 */ /* 0x000fe4000001161a */
[----:B------:R-:W-:Y:S02]  /*56a0*/  LOP3.LUT R24, R27, 0x1, RZ, 0xc0, !PT ;  /* 0x000000011b187812 */ /* 0x000fe400078ec0ff */
[----:B------:R-:W-:Y:S01]  /*56b0*/  IADD3 R31, RZ, -R26, -R25 ;  /* 0x8000001aff1f7210 */ /* 0x000fe20007ffe819 */
[C---:B------:R-:W-:Y:S01]  /*56c0*/  IMAD.SHL.U32 R32, R0.reuse, 0x2, RZ ;  /* 0x0000000200207824 */ /* 0x040fe200078e00ff */
[----:B------:R-:W-:Y:S01]  /*56d0*/  LOP3.LUT R27, R0, 0x3, RZ, 0xc0, !PT ;  /* 0x00000003001b7812 */ /* 0x000fe200078ec0ff */
[----:B------:R-:W-:-:S02]  /*56e0*/  IMAD.SHL.U32 R30, R24, 0x40, RZ ;  /* 0x00000040181e7824 */ /* 0x000fc400078e00ff */
[----:B------:R-:W-:Y:S02]  /*56f0*/  IMAD R31, R24, -0x40, R31 ;  /* 0xffffffc0181f7824 */ /* 0x000fe400078e021f */
[----:B--2---:R-:W-:Y:S02]  /*5700*/  IMAD.SHL.U32 R29, R3, 0x80, RZ ;  /* 0x00000080031d7824 */ /* 0x004fe400078e00ff */
[----:B------:R0:W5:Y:S01]  /*5710*/  LDL.LU R3, [R1+0x90] ;  /* 0x0000900001037983 */ /* 0x0001620000300800 */
[----:B------:R-:W-:Y:S01]  /*5720*/  LOP3.LUT R43, R30, 0x40, R25, 0xe2, !PT ;  /* 0x000000401e2b7812 */ /* 0x000fe200078ee219 */
[----:B---3--:R-:W-:Y:S01]  /*5730*/  IMAD R42, R27, -0x2, R28 ;  /* 0xfffffffe1b2a7824 */ /* 0x008fe200078e021c */
[----:B------:R-:W-:Y:S01]  /*5740*/  ISETP.GE.AND P0, PT, R29, R28, PT ;  /* 0x0000001c1d00720c */ /* 0x000fe20003f06270 */
[C---:B----4-:R-:W-:Y:S02]  /*5750*/  IMAD.SHL.U32 R24, R2.reuse, 0x100, RZ ;  /* 0x0000010002187824 */ /* 0x050fe400078e00ff */
[----:B------:R-:W-:-:S02]  /*5760*/  IMAD.WIDE R38, R2, 0x100, RZ ;  /* 0x0000010002267825 */ /* 0x000fc400078e02ff */
[----:B------:R0:W5:Y:S04]  /*5770*/  LDL.LU R2, [R1+0x8c] ;  /* 0x00008c0001027983 */ /* 0x0001680000300800 */
[----:B------:R0:W5:Y:S01]  /*5780*/  LDL.LU R0, [R1+0x88] ;  /* 0x0000880001007983 */ /* 0x0001620000300800 */
[----:B------:R-:W-:Y:S01]  /*5790*/  ISETP.GE.OR P0, PT, R24, UR6, P0 ;  /* 0x0000000618007c0c */ /* 0x000fe20008706670 */
[----:B------:R-:W-:Y:S01]  /*57a0*/  IMAD.IADD R42, R42, 0x1, -R29 ;  /* 0x000000012a2a7824 */ /* 0x000fe200078e0a1d */
[----:B------:R-:W-:Y:S01]  /*57b0*/  IADD3 R41, -R24, UR6, R31 ;  /* 0x0000000618297c10 */ /* 0x000fe2000fffe11f */
[----:B------:R-:W-:Y:S01]  /*57c0*/  IMAD.MOV.U32 R40, RZ, RZ, -0x1 ;  /* 0xffffffffff287424 */ /* 0x000fe200078e00ff */
[----:B------:R-:W-:Y:S02]  /*57d0*/  LOP3.LUT R43, R38, R43, R26, 0xfe, !PT ;  /* 0x0000002b262b7212 */ /* 0x000fe400078efe1a */
[----:B------:R-:W-:-:S07]  /*57e0*/  LOP3.LUT R32, R29, 0x6, R32, 0xf8, !PT ;  /* 0x000000061d207812 */ /* 0x000fce00078ef820 */
[----:B0-----:R-:W-:Y:S05]  /*57f0*/  @P0 BRA `(.L_x_35) ;  /* 0x00000090000c0947 */ /* 0x001fea0003800000 */
[----:B------:R-:W0:Y:S01]  /*5800*/  LDC.64 R28, c[0x0][0x5c8] ;  /* 0x00017200ff1c7b82 */ /* 0x000e220000000a00 */
[----:B------:R-:W-:Y:S01]  /*5810*/  USHF.R.S32.HI UR7, URZ, 0x1f, UR12 ;  /* 0x0000001f3f077899 */ /* 0x000fe2000801140c */
[--C-:B------:R-:W-:Y:S01]  /*5820*/  SHF.R.S32.HI R33, RZ, 0x1f, R32.reuse ;  /* 0x0000001fff217819 */ /* 0x100fe20000011420 */
[----:B------:R-:W-:Y:S01]  /*5830*/  ULDC.64 UR10, c[0x0][0x5d0] ;  /* 0x00017400000a7ab9 */ /* 0x000fe20000000a00 */
[----:B------:R-:W-:Y:S01]  /*5840*/  BSSY B0, `(.L_x_35) ;  /* 0x00008fe000007945 */ /* 0x000fe20003800000 */
[----:B------:R-:W-:Y:S02]  /*5850*/  UIMAD UR6, UR7, UR10, URZ ;  /* 0x0000000a070672a4 */ /* 0x000fe4000f8e023f */
[----:B------:R-:W-:Y:S02]  /*5860*/  IMAD.U32 R27, RZ, RZ, UR10 ;  /* 0x0000000aff1b7e24 */ /* 0x000fe4000f8e00ff */
[----:B------:R-:W-:Y:S02]  /*5870*/  UIMAD UR6, UR12, UR11, UR6 ;  /* 0x0000000b0c0672a4 */ /* 0x000fe4000f8e0206 */
[----:B------:R-:W-:Y:S01]  /*5880*/  IMAD.WIDE.U32 R26, R27, UR12, R32 ;  /* 0x0000000c1b1a7c25 */ /* 0x000fe2000f8e0020 */
[----:B------:R-:W-:-:S03]  /*5890*/  ULDC.64 UR10, c[0x0][0x5c0] ;  /* 0x00017000000a7ab9 */ /* 0x000fc60000000a00 */
[----:B------:R-:W-:Y:S02]  /*58a0*/  VIADD R27, R27, UR6 ;  /* 0x000000061b1b7c36 */ /* 0x000fe40008000000 */
[-C--:B0-----:R-:W-:Y:S01]  /*58b0*/  IMAD R24, R39, R28.reuse, RZ ;  /* 0x0000001c27187224 */ /* 0x081fe200078e02ff */
[----:B------:R-:W-:Y:S01]  /*58c0*/  SHF.L.U64.HI R34, R28, 0x3, R29 ;  /* 0x000000031c227819 */ /* 0x000fe2000001021d */
[----:B------:R-:W-:-:S04]  /*58d0*/  IMAD.WIDE.U32 R26, R43, R28, R26 ;  /* 0x0000001c2b1a7225 */ /* 0x000fc800078e001a */
[----:B------:R-:W-:Y:S01]  /*58e0*/  IMAD R25, R43, R29, R24 ;  /* 0x0000001d2b197224 */ /* 0x000fe200078e0218 */
[----:B------:R-:W-:Y:S01]  /*58f0*/  IADD3 R24, P2, R26, UR10, RZ ;  /* 0x0000000a1a187c10 */ /* 0x000fe2000ff5e0ff */
[C---:B------:R-:W-:Y:S01]  /*5900*/  IMAD.SHL.U32 R35, R28.reuse, 0x8, RZ ;  /* 0x000000081c237824 */ /* 0x040fe200078e00ff */
[----:B------:R-:W-:Y:S01]  /*5910*/  LEA R30, P3, R28, R26, 0x7 ;  /* 0x0000001a1c1e7211 */ /* 0x000fe200078638ff */
[----:B------:R-:W-:-:S03]  /*5920*/  IMAD.IADD R27, R27, 0x1, R25 ;  /* 0x000000011b1b7824 */ /* 0x000fc600078e0219 */
[----:B------:R-:W-:Y:S02]  /*5930*/  IADD3 R26, P1, P0, R26, UR10, R35 ;  /* 0x0000000a1a1a7c10 */ /* 0x000fe4000f83e023 */
[----:B------:R-:W-:Y:S02]  /*5940*/  IADD3.X R25, R27, UR11, RZ, P2, !PT ;  /* 0x0000000b1b197c10 */ /* 0x000fe400097fe4ff */
[----:B------:R-:W-:Y:S02]  /*5950*/  FSETP.NEU.AND P2, PT, RZ, UR21, PT ;  /* 0x00000015ff007c0b */ /* 0x000fe4000bf4d000 */
[----:B------:R-:W-:Y:S02]  /*5960*/  LEA.HI.X R31, R28, R27, R29, 0x7, P3 ;  /* 0x0000001b1c1f7211 */ /* 0x000fe400018f3c1d */
[C---:B------:R-:W-:Y:S02]  /*5970*/  IADD3 R28, P3, R30.reuse, UR10, RZ ;  /* 0x0000000a1e1c7c10 */ /* 0x040fe4000ff7e0ff */
[----:B------:R-:W-:-:S02]  /*5980*/  IADD3 R30, P5, P6, R30, UR10, R35 ;  /* 0x0000000a1e1e7c10 */ /* 0x000fc4000febe023 */
[----:B------:R-:W-:Y:S02]  /*5990*/  IADD3.X R29, R31, UR11, RZ, P3, !PT ;  /* 0x0000000b1f1d7c10 */ /* 0x000fe40009ffe4ff */
[--C-:B------:R-:W-:Y:S02]  /*59a0*/  IADD3.X R27, R27, UR11, R34.reuse, P1, P0 ;  /* 0x0000000b1b1b7c10 */ /* 0x100fe40008fe0422 */
[----:B------:R-:W-:Y:S01]  /*59b0*/  IADD3.X R31, R31, UR11, R34, P5, P6 ;  /* 0x0000000b1f1f7c10 */ /* 0x000fe2000afec422 */
[----:B------:R-:W-:Y:S06]  /*59c0*/  @!P2 BRA `(.L_x_36) ;  /* 0x0000006c0014a947 */ /* 0x000fec0003800000 */
[----:B------:R-:W-:Y:S01]  /*59d0*/  ULDC.64 UR10, c[0x0][0x5b8] ;  /* 0x00016e00000a7ab9 */ /* 0x000fe20000000a00 */
[----:B------:R-:W-:Y:S01]  /*59e0*/  ISETP.GE.AND P0, PT, R41, 0x1, PT ;  /* 0x000000012900780c */ /* 0x000fe20003f06270 */
[----:B------:R-:W-:Y:S02]  /*59f0*/  UIMAD UR6, UR7, UR10, URZ ;  /* 0x0000000a070672a4 */ /* 0x000fe4000f8e023f */
[----:B------:R-:W-:Y:S01]  /*5a00*/  IMAD.U32 R35, RZ, RZ, UR10 ;  /* 0x0000000aff237e24 */ /* 0x000fe2000f8e00ff */
[----:B------:R-:W-:Y:S01]  /*5a10*/  BSSY B1, `(.L_x_37) ;  /* 0x0000010000017945 */ /* 0x000fe20003800000 */
[----:B------:R-:W-:Y:S01]  /*5a20*/  ISETP.LT.OR P3, PT, R42, 0x1, !P0 ;  /* 0x000000012a00780c */ /* 0x000fe20004761670 */
[----:B------:R-:W-:Y:S02]  /*5a30*/  UIMAD UR6, UR12, UR11, UR6 ;  /* 0x0000000b0c0672a4 */ /* 0x000fe4000f8e0206 */
[----:B------:R-:W-:Y:S01]  /*5a40*/  IMAD.WIDE.U32 R32, R35, UR12, R32 ;  /* 0x0000000c23207c25 */ /* 0x000fe2000f8e0020 */
[----:B------:R-:W-:-:S03]  /*5a50*/  ULDC.64 UR10, c[0x0][0x5a8] ;  /* 0x00016a00000a7ab9 */ /* 0x000fc60000000a00 */
[----:B------:R-:W-:Y:S02]  /*5a60*/  IMAD.MOV.U32 R36, RZ, RZ, R32 ;  /* 0x000000ffff247224 */ /* 0x000fe400078e0020 */
[----:B------:R-:W-:Y:S01]  /*5a70*/  VIADD R37, R33, UR6 ;  /* 0x0000000621257c36 */ /* 0x000fe20008000000 */
[----:B------:R-:W-:Y:S02]  /*5a80*/  ULDC.64 UR6, c[0x0][0x5b0] ;  /* 0x00016c0000067ab9 */ /* 0x000fe40000000a00 */
[----:B------:R-:W-:Y:S02]  /*5a90*/  IMAD R34, R39, UR6, RZ ;  /* 0x0000000627227c24 */ /* 0x000fe4000f8e02ff */
[----:B------:R-:W-:-:S04]  /*5aa0*/  IMAD.WIDE.U32 R32, R43, UR6, R36 ;  /* 0x000000062b207c25 */ /* 0x000fc8000f8e0024 */
[--C-:B------:R-:W-:Y:S01]  /*5ab0*/  IMAD R35, R43, UR7, R34.reuse ;  /* 0x000000072b237c24 */ /* 0x100fe2000f8e0222 */
[----:B------:R-:W-:Y:S02]  /*5ac0*/  IADD3 R32, P1, R32, UR10, RZ ;  /* 0x0000000a20207c10 */ /* 0x000fe4000ff3e0ff */
[----:B------:R-:W-:Y:S02]  /*5ad0*/  PRMT R34, RZ, 0x7610, R34 ;  /* 0x00007610ff227816 */ /* 0x000fe40000000022 */
[----:B------:R-:W-:Y:S01]  /*5ae0*/  IADD3.X R33, R33, UR11, R35, P1, !PT ;  /* 0x0000000b21217c10 */ /* 0x000fe20008ffe423 */
[----:B------:R-:W-:Y:S08]  /*5af0*/  @P3 BRA `(.L_x_38) ;  /* 0x0000000000043947 */ /* 0x000ff00003800000 */
[----:B------:R0:W5:Y:S02]  /*5b00*/  LDG.E.U8 R34, desc[UR14][R32.64] ;  /* 0x0000000e20227981 */ /* 0x000164000c1e1100 */
.L_x_38:
[----:B------:R-:W-:Y:S05]  /*5b10*/  BSYNC B1 ;  /* 0x0000000000017941 */ /* 0x000fea0003800000 */
.L_x_37:
[----:B-----5:R-:W-:Y:S01]  /*5b20*/  LOP3.LUT R34, R34, 0xff, RZ, 0xc0, !PT ;  /* 0x000000ff22227812 */ /* 0x020fe200078ec0ff */
[----:B------:R-:W-:Y:S01]  /*5b30*/  BSSY B1, `(.L_x_39) ;  /* 0x000000b000017945 */ /* 0x000fe20003800000 */
[----:B------:R-:W-:Y:S02]  /*5b40*/  ISETP.LT.OR P2, PT, R42, 0x2, !P0 ;  /* 0x000000022a00780c */ /* 0x000fe40004741670 */
[----:B------:R-:W-:-:S05]  /*5b50*/  F2FP.F16.E4M3.UNPACK_B R34, R34 ;  /* 0x00000022ff22723e */ /* 0x000fca00020006ff */
[----:B------:R-:W-:-:S05]  /*5b60*/  HADD2.F32 R34, -RZ, R34.H0_H0 ;  /* 0x20000022ff227230 */ /* 0x000fca0000004100 */
[----:B------:R-:W-:Y:S01]  /*5b70*/  FMUL R35, R34, UR21 ;  /* 0x0000001522237c20 */ /* 0x000fe20008400000 */
[----:B------:R-:W-:-:S03]  /*5b80*/  PRMT R34, RZ, 0x7610, R34 ;  /* 0x00007610ff227816 */ /* 0x000fc60000000022 */
[----:B------:R-:W-:-:S05]  /*5b90*/  FFMA R35, R228, UR20, R35 ;  /* 0x00000014e4237c23 */ /* 0x000fca0008000023 */
[----:B------:R-:W-:-:S05]  /*5ba0*/  F2FP.SATFINITE.E4M3.F32.PACK_AB_MERGE_C R35, RZ, R35, RZ ;  /* 0x00000023ff23723e */ /* 0x000fca00048070ff */
[----:B------:R2:W-:Y:S01]  /*5bb0*/  @!P3 STG.E.U8 desc[UR14][R24.64], R35 ;  /* 0x000000231800b986 */ /* 0x0005e2000c10110e */
[----:B------:R-:W-:Y:S05]  /*5bc0*/  @P2 BRA `(.L_x_40) ;  /* 0x0000000000042947 */ /* 0x000fea0003800000 */
[----:B------:R3:W5:Y:S02]  /*5bd0*/  LDG.E.U8 R34, desc[UR14][R32.64+0x1] ;  /* 0x0000010e20227981 */ /* 0x000764000c1e1100 */
.L_x_40:
[----:B------:R-:W-:Y:S05]  /*5be0*/  BSYNC B1 ;  /* 0x0000000000017941 */ /* 0x000fea0003800000 */
.L_x_39:
[----:B-----5:R-:W-:Y:S01]  /*5bf0*/  LOP3.LUT R34, R34, 0xff, RZ, 0xc0, !PT ;  /* 0x000000ff22227812 */ /* 0x020fe200078ec0ff */
[----:B------:R-:W-:Y:S01]  /*5c00*/  BSSY B1, `(.L_x_41) ;  /* 0x0000013000017945 */ /* 0x000fe20003800000 */
[----:B------:R-:W-:Y:S02]  /*5c10*/  IADD3 R45, P1, R43, 0x8, RZ ;  /* 0x000000082b2d7810 */ /* 0x000fe40007f3e0ff */
[----:B------:R-:W-:-:S03]  /*5c20*/  F2FP.F16.E4M3.UNPACK_B R34, R34 ;  /* 0x00000022ff22723e */ /* 0x000fc600020006ff */
[----:B--2---:R-:W-:Y:S01]  /*5c30*/  IMAD.X R35, RZ, RZ, R39, P1 ;  /* 0x000000ffff237224 */ /* 0x004fe200008e0627 */
[----:B------:R-:W-:Y:S01]  /*5c40*/  ISETP.GE.AND P1, PT, R41, 0x9, PT ;  /* 0x000000092900780c */ /* 0x000fe20003f26270 */
[----:B------:R-:W-:Y:S02]  /*5c50*/  HADD2.F32 R34, -RZ, R34.H0_H0 ;  /* 0x20000022ff227230 */ /* 0x000fe40000004100 */
[----:B------:R-:W-:Y:S01]  /*5c60*/  IMAD R46, R35, UR6, RZ ;  /* 0x00000006232e7c24 */ /* 0x000fe2000f8e02ff */
[----:B------:R-:W-:Y:S02]  /*5c70*/  ISETP.LT.OR P5, PT, R42, 0x1, !P1 ;  /* 0x000000012a00780c */ /* 0x000fe40004fa1670 */
[----:B------:R-:W-:Y:S01]  /*5c80*/  FMUL R44, R34, UR21 ;  /* 0x00000015222c7c20 */ /* 0x000fe20008400000 */
[----:B------:R-:W-:-:S04]  /*5c90*/  IMAD.WIDE.U32 R34, R45, UR6, R36 ;  /* 0x000000062d227c25 */ /* 0x000fc8000f8e0024 */
[----:B------:R-:W-:Y:S01]  /*5ca0*/  FFMA R44, R227, UR20, R44 ;  /* 0x00000014e32c7c23 */ /* 0x000fe2000800002c */
[----:B------:R-:W-:Y:S01]  /*5cb0*/  IMAD R45, R45, UR7, R46 ;  /* 0x000000072d2d7c24 */ /* 0x000fe2000f8e022e */
[----:B------:R-:W-:-:S03]  /*5cc0*/  IADD3 R34, P3, R34, UR10, RZ ;  /* 0x0000000a22227c10 */ /* 0x000fc6000ff7e0ff */
[----:B------:R-:W-:Y:S02]  /*5cd0*/  F2FP.SATFINITE.E4M3.F32.PACK_AB_MERGE_C R47, RZ, R44, RZ ;  /* 0x0000002cff2f723e */ /* 0x000fe400048070ff */
[----:B------:R-:W-:Y:S02]  /*5ce0*/  IADD3.X R35, R35, UR11, R45, P3, !PT ;  /* 0x0000000b23237c10 */ /* 0x000fe40009ffe42d */
[----:B------:R-:W-:Y:S01]  /*5cf0*/  PRMT R44, RZ, 0x7610, R44 ;  /* 0x00007610ff2c7816 */ /* 0x000fe2000000002c */
[----:B------:R2:W-:Y:S01]  /*5d00*/  @!P2 STG.E.U8 desc[UR14][R24.64+0x1], R47 ;  /* 0x0000012f1800a986 */ /* 0x0005e2000c10110e */
[----:B------:R-:W-:Y:S05]  /*5d10*/  @P5 BRA `(.L_x_42) ;  /* 0x0000000000045947 */ /* 0x000fea0003800000 */
[----:B------:R4:W5:Y:S02]  /*5d20*/  LDG.E.U8 R44, desc[UR14][R34.64] ;  /* 0x0000000e222c7981 */ /* 0x000964000c1e1100 */
.L_x_42:
[----:B------:R-:W-:Y:S05]  /*5d30*/  BSYNC B1 ;  /* 0x0000000000017941 */ /* 0x000fea0003800000 */
.L_x_41:
        /* <DEDUP_REMOVED lines=12> */
.L_x_44:
[----:B------:R-:W-:Y:S05]  /*5e00*/  BSYNC B1 ;  /* 0x0000000000017941 */ /* 0x000fea0003800000 */
.L_x_43:
[----:B-----5:R-:W-:Y:S01]  /*5e10*/  LOP3.LUT R44, R44, 0xff, RZ, 0xc0, !PT ;  /* 0x000000ff2c2c7812 */ /* 0x020fe200078ec0ff */
[----:B------:R-:W-:Y:S01]  /*5e20*/  BSSY B1, `(.L_x_45) ;  /* 0x000000b000017945 */ /* 0x000fe20003800000 */
[----:B------:R-:W-:Y:S02]  /*5e30*/  ISETP.LT.OR P3, PT, R42, 0x9, !P0 ;  /* 0x000000092a00780c */ /* 0x000fe40004761670 */
[----:B------:R-:W-:-:S05]  /*5e40*/  F2FP.F16.E4M3.UNPACK_B R44, R44 ;  /* 0x0000002cff2c723e */ /* 0x000fca00020006ff */
[----:B------:R-:W-:-:S05]  /*5e50*/  HADD2.F32 R44, -RZ, R44.H0_H0 ;  /* 0x2000002cff2c7230 */ /* 0x000fca0000004100 */
[----:B------:R-:W-:-:S04]  /*5e60*/  FMUL R44, R44, UR21 ;  /* 0x000000152c2c7c20 */ /* 0x000fc80008400000 */
[----:B------:R-:W-:-:S05]  /*5e70*/  FFMA R44, R225, UR20, R44 ;  /* 0x00000014e12c7c23 */ /* 0x000fca000800002c */
[----:B0-----:R-:W-:Y:S02]  /*5e80*/  F2FP.SATFINITE.E4M3.F32.PACK_AB_MERGE_C R45, RZ, R44, RZ ;  /* 0x0000002cff2d723e */ /* 0x001fe400048070ff */
[----:B------:R-:W-:-:S03]  /*5e90*/  PRMT R44, RZ, 0x7610, R44 ;  /* 0x00007610ff2c7816 */ /* 0x000fc6000000002c */
[----:B------:R0:W-:Y:S01]  /*5ea0*/  @!P2 STG.E.U8 desc[UR14][R26.64+0x1], R45 ;  /* 0x0000012d1a00a986 */ /* 0x0001e2000c10110e */
[----:B------:R-:W-:Y:S05]  /*5eb0*/  @P3 BRA `(.L_x_46) ;  /* 0x0000000000043947 */ /* 0x000fea0003800000 */
[----:B------:R0:W5:Y:S02]  /*5ec0*/  LDG.E.U8 R44, desc[UR14][R32.64+0x8] ;  /* 0x0000080e202c7981 */ /* 0x000164000c1e1100 */
.L_x_46:
[----:B------:R-:W-:Y:S05]  /*5ed0*/  BSYNC B1 ;  /* 0x0000000000017941 */ /* 0x000fea0003800000 */
.L_x_45:
[----:B-----5:R-:W-:Y:S01]  /*5ee0*/  LOP3.LUT R44, R44, 0xff, RZ, 0xc0, !PT ;  /* 0x000000ff2c2c7812 */ /* 0x020fe200078ec0ff */
[----:B------:R-:W-:Y:S01]  /*5ef0*/  BSSY B1, `(.L_x_47) ;  /* 0x000000b000017945 */ /* 0x000fe20003800000 */
[----:B------:R-:W-:Y:S02]  /*5f00*/  ISETP.LT.OR P2, PT, R42, 0xa, !P0 ;  /* 0x0000000a2a00780c */ /* 0x000fe40004741670 */
[----:B------:R-:W-:-:S05]  /*5f10*/  F2FP.F16.E4M3.UNPACK_B R44, R44 ;  /* 0x0000002cff2c723e */ /* 0x000fca00020006ff */
[----:B------:R-:W-:-:S05]  /*5f20*/  HADD2.F32 R44, -RZ, R44.H0_H0 ;  /* 0x2000002cff2c7230 */ /* 0x000fca0000004100 */
[----:B0-----:R-:W-:Y:S01]  /*5f30*/  FMUL R45, R44, UR21 ;  /* 0x000000152c2d7c20 */ /* 0x001fe20008400000 */
[----:B------:R-:W-:-:S03]  /*5f40*/  PRMT R44, RZ, 0x7610, R44 ;  /* 0x00007610ff2c7816 */ /* 0x000fc6000000002c */
[----:B------:R-:W-:-:S05]  /*5f50*/  FFMA R45, R224, UR20, R45 ;  /* 0x00000014e02d7c23 */ /* 0x000fca000800002d */
[----:B------:R-:W-:-:S05]  /*5f60*/  F2FP.SATFINITE.E4M3.F32.PACK_AB_MERGE_C R45, RZ, R45, RZ ;  /* 0x0000002dff2d723e */ /* 0x000fca00048070ff */
[----:B------:R0:W-:Y:S01]  /*5f70*/  @!P3 STG.E.U8 desc[UR14][R24.64+0x8], R45 ;  /* 0x0000082d1800b986 */ /* 0x0001e2000c10110e */
[----:B------:R-:W-:Y:S05]  /*5f80*/  @P2 BRA `(.L_x_48) ;  /* 0x0000000000042947 */ /* 0x000fea0003800000 */
[----:B------:R0:W5:Y:S02]  /*5f90*/  LDG.E.U8 R44, desc[UR14][R32.64+0x9] ;  /* 0x0000090e202c7981 */ /* 0x000164000c1e1100 */
.L_x_48:
[----:B------:R-:W-:Y:S05]  /*5fa0*/  BSYNC B1 ;  /* 0x0000000000017941 */ /* 0x000fea0003800000 */
.L_x_47:
        /* <DEDUP_REMOVED lines=12> */
.L_x_50:
[----:B------:R-:W-:Y:S05]  /*6070*/  BSYNC B1 ;  /* 0x0000000000017941 */ /* 0x000fea0003800000 */
.L_x_49:
        /* <DEDUP_REMOVED lines=12> */
.L_x_52:
[----:B------:R-:W-:Y:S05]  /*6140*/  BSYNC B1 ;  /* 0x0000000000017941 */ /* 0x000fea0003800000 */
.L_x_51:
        /* <DEDUP_REMOVED lines=12> */
.L_x_54:
[----:B------:R-:W-:Y:S05]  /*6210*/  BSYNC B1 ;  /* 0x0000000000017941 */ /* 0x000fea0003800000 */
.L_x_53:
        /* <DEDUP_REMOVED lines=12> */
.L_x_56:
[----:B------:R-:W-:Y:S05]  /*62e0*/  BSYNC B1 ;  /* 0x0000000000017941 */ /* 0x000fea0003800000 */
.L_x_55:
        /* <DEDUP_REMOVED lines=12> */
.L_x_58:
[----:B------:R-:W-:Y:S05]  /*63b0*/  BSYNC B1 ;  /* 0x0000000000017941 */ /* 0x000fea0003800000 */
.L_x_57:
        /* <DEDUP_REMOVED lines=12> */
.L_x_60:
[----:B------:R-:W-:Y:S05]  /*6480*/  BSYNC B1 ;  /* 0x0000000000017941 */ /* 0x000fea0003800000 */
.L_x_59:
        /* <DEDUP_REMOVED lines=12> */
.L_x_62:
[----:B------:R-:W-:Y:S05]  /*6550*/  BSYNC B1 ;  /* 0x0000000000017941 */ /* 0x000fea0003800000 */
.L_x_61:
        /* <DEDUP_REMOVED lines=12> */
.L_x_64:
[----:B------:R-:W-:Y:S05]  /*6620*/  BSYNC B1 ;  /* 0x0000000000017941 */ /* 0x000fea0003800000 */
.L_x_63:
        /* <DEDUP_REMOVED lines=12> */
.L_x_66:
[----:B------:R-:W-:Y:S05]  /*66f0*/  BSYNC B1 ;  /* 0x0000000000017941 */ /* 0x000fea0003800000 */
.L_x_65:
        /* <DEDUP_REMOVED lines=12> */
.L_x_68:
[----:B------:R-:W-:Y:S05]  /*67c0*/  BSYNC B1 ;  /* 0x0000000000017941 */ /* 0x000fea0003800000 */
.L_x_67:
        /* <DEDUP_REMOVED lines=12> */
.L_x_70:
[----:B------:R-:W-:Y:S05]  /*6890*/  BSYNC B1 ;  /* 0x0000000000017941 */ /* 0x000fea0003800000 */
.L_x_69:
        /* <DEDUP_REMOVED lines=12> */
.L_x_72:
[----:B------:R-:W-:Y:S05]  /*6960*/  BSYNC B1 ;  /* 0x0000000000017941 */ /* 0x000fea0003800000 */
.L_x_71:
        /* <DEDUP_REMOVED lines=12> */
.L_x_74:
[----:B------:R-:W-:Y:S05]  /*6a30*/  BSYNC B1 ;  /* 0x0000000000017941 */ /* 0x000fea0003800000 */
.L_x_73:
        /* <DEDUP_REMOVED lines=12> */
.L_x_76:
[----:B------:R-:W-:Y:S05]  /*6b00*/  BSYNC B1 ;  /* 0x0000000000017941 */ /* 0x000fea0003800000 */
.L_x_75:
        /* <DEDUP_REMOVED lines=12> */
.L_x_78:
[----:B------:R-:W-:Y:S05]  /*6bd0*/  BSYNC B1 ;  /* 0x0000000000017941 */ /* 0x000fea0003800000 */
.L_x_77:
        /* <DEDUP_REMOVED lines=12> */
.L_x_80:
[----:B------:R-:W-:Y:S05]  /*6ca0*/  BSYNC B1 ;  /* 0x0000000000017941 */ /* 0x000fea0003800000 */
.L_x_79:
        /* <DEDUP_REMOVED lines=12> */
.L_x_82:
[----:B------:R-:W-:Y:S05]  /*6d70*/  BSYNC B1 ;  /* 0x0000000000017941 */ /* 0x000fea0003800000 */
.L_x_81:
        /* <DEDUP_REMOVED lines=12> */
.L_x_84:
[----:B------:R-:W-:Y:S05]  /*6e40*/  BSYNC B1 ;  /* 0x0000000000017941 */ /* 0x000fea0003800000 */
.L_x_83:
        /* <DEDUP_REMOVED lines=12> */
.L_x_86:
[----:B------:R-:W-:Y:S05]  /*6f10*/  BSYNC B1 ;  /* 0x0000000000017941 */ /* 0x000fea0003800000 */
.L_x_85:
        /* <DEDUP_REMOVED lines=12> */
.L_x_88:
[----:B------:R-:W-:Y:S05]  /*6fe0*/  BSYNC B1 ;  /* 0x0000000000017941 */ /* 0x000fea0003800000 */
.L_x_87:
        /* <DEDUP_REMOVED lines=12> */
.L_x_90:
[----:B------:R-:W-:Y:S05]  /*70b0*/  BSYNC B1 ;  /* 0x0000000000017941 */ /* 0x000fea0003800000 */
.L_x_89:
        /* <DEDUP_REMOVED lines=12> */
.L_x_92:
[----:B------:R-:W-:Y:S05]  /*7180*/  BSYNC B1 ;  /* 0x0000000000017941 */ /* 0x000fea0003800000 */
.L_x_91:
        /* <DEDUP_REMOVED lines=12> */
.L_x_94:
[----:B------:R-:W-:Y:S05]  /*7250*/  BSYNC B1 ;  /* 0x0000000000017941 */ /* 0x000fea0003800000 */
.L_x_93:
        /* <DEDUP_REMOVED lines=12> */
.L_x_96:
[----:B------:R-:W-:Y:S05]  /*7320*/  BSYNC B1 ;  /* 0x0000000000017941 */ /* 0x000fea0003800000 */
.L_x_95:
        /* <DEDUP_REMOVED lines=12> */
.L_x_98:
[----:B------:R-:W-:Y:S05]  /*73f0*/  BSYNC B1 ;  /* 0x0000000000017941 */ /* 0x000fea0003800000 */
.L_x_97:
        /* <DEDUP_REMOVED lines=12> */
.L_x_100:
[----:B------:R-:W-:Y:S05]  /*74c0*/  BSYNC B1 ;  /* 0x0000000000017941 */ /* 0x000fea0003800000 */
.L_x_99:
        /* <DEDUP_REMOVED lines=12> */
.L_x_102:
[----:B------:R-:W-:Y:S05]  /*7590*/  BSYNC B1 ;  /* 0x0000000000017941 */ /* 0x000fea0003800000 */
.L_x_101:
        /* <DEDUP_REMOVED lines=12> */
.L_x_104:
[----:B------:R-:W-:Y:S05]  /*7660*/  BSYNC B1 ;  /* 0x0000000000017941 */ /* 0x000fea0003800000 */
.L_x_103:
        /* <DEDUP_REMOVED lines=12> */
.L_x_106:
[----:B------:R-:W-:Y:S05]  /*7730*/  BSYNC B1 ;  /* 0x0000000000017941 */ /* 0x000fea0003800000 */
.L_x_105:
        /* <DEDUP_REMOVED lines=12> */
.L_x_108:
[----:B------:R-:W-:Y:S05]  /*7800*/  BSYNC B1 ;  /* 0x0000000000017941 */ /* 0x000fea0003800000 */
.L_x_107:
        /* <DEDUP_REMOVED lines=12> */
.L_x_110:
[----:B------:R-:W-:Y:S05]  /*78d0*/  BSYNC B1 ;  /* 0x0000000000017941 */ /* 0x000fea0003800000 */
.L_x_109:
        /* <DEDUP_REMOVED lines=12> */
.L_x_112:
[----:B------:R-:W-:Y:S05]  /*79a0*/  BSYNC B1 ;  /* 0x0000000000017941 */ /* 0x000fea0003800000 */
.L_x_111:
        /* <DEDUP_REMOVED lines=12> */
.L_x_114:
[----:B------:R-:W-:Y:S05]  /*7a70*/  BSYNC B1 ;  /* 0x0000000000017941 */ /* 0x000fea0003800000 */
.L_x_113:
        /* <DEDUP_REMOVED lines=12> */
.L_x_116:
[----:B------:R-:W-:Y:S05]  /*7b40*/  BSYNC B1 ;  /* 0x0000000000017941 */ /* 0x000fea0003800000 */
.L_x_115:
        /* <DEDUP_REMOVED lines=12> */
.L_x_118:
[----:B------:R-:W-:Y:S05]  /*7c10*/  BSYNC B1 ;  /* 0x0000000000017941 */ /* 0x000fea0003800000 */
.L_x_117:
        /* <DEDUP_REMOVED lines=12> */
.L_x_120:
[----:B------:R-:W-:Y:S05]  /*7ce0*/  BSYNC B1 ;  /* 0x0000000000017941 */ /* 0x000fea0003800000 */
.L_x_119:
        /* <DEDUP_REMOVED lines=12> */
.L_x_122:
[----:B------:R-:W-:Y:S05]  /*7db0*/  BSYNC B1 ;  /* 0x0000000000017941 */ /* 0x000fea0003800000 */
.L_x_121:
        /* <DEDUP_REMOVED lines=12> */
.L_x_124:
[----:B------:R-:W-:Y:S05]  /*7e80*/  BSYNC B1 ;  /* 0x0000000000017941 */ /* 0x000fea0003800000 */
.L_x_123:
        /* <DEDUP_REMOVED lines=12> */
.L_x_126:
[----:B------:R-:W-:Y:S05]  /*7f50*/  BSYNC B1 ;  /* 0x0000000000017941 */ /* 0x000fea0003800000 */
.L_x_125:
        /* <DEDUP_REMOVED lines=12> */
.L_x_128:
[----:B------:R-:W-:Y:S05]  /*8020*/  BSYNC B1 ;  /* 0x0000000000017941 */ /* 0x000fea0003800000 */
.L_x_127:
        /* <DEDUP_REMOVED lines=12> */
.L_x_130:
[----:B------:R-:W-:Y:S05]  /*80f0*/  BSYNC B1 ;  /* 0x0000000000017941 */ /* 0x000fea0003800000 */
.L_x_129:
        /* <DEDUP_REMOVED lines=12> */
.L_x_132:
[----:B------:R-:W-:Y:S05]  /*81c0*/  BSYNC B1 ;  /* 0x0000000000017941 */ /* 0x000fea0003800000 */
.L_x_131:
        /* <DEDUP_REMOVED lines=12> */
.L_x_134:
[----:B------:R-:W-:Y:S05]  /*8290*/  BSYNC B1 ;  /* 0x0000000000017941 */ /* 0x000fea0003800000 */
.L_x_133:
        /* <DEDUP_REMOVED lines=12> */
.L_x_136:
[----:B------:R-:W-:Y:S05]  /*8360*/  BSYNC B1 ;  /* 0x0000000000017941 */ /* 0x000fea0003800000 */
.L_x_135:
        /* <DEDUP_REMOVED lines=12> */
.L_x_138:
[----:B------:R-:W-:Y:S05]  /*8430*/  BSYNC B1 ;  /* 0x0000000000017941 */ /* 0x000fea0003800000 */
.L_x_137:
        /* <DEDUP_REMOVED lines=12> */
.L_x_140:
[----:B------:R-:W-:Y:S05]  /*8500*/  BSYNC B1 ;  /* 0x0000000000017941 */ /* 0x000fea0003800000 */
.L_x_139:
        /* <DEDUP_REMOVED lines=12> */
.L_x_142:
[----:B------:R-:W-:Y:S05]  /*85d0*/  BSYNC B1 ;  /* 0x0000000000017941 */ /* 0x000fea0003800000 */
.L_x_141:
        /* <DEDUP_REMOVED lines=12> */
.L_x_144:
[----:B------:R-:W-:Y:S05]  /*86a0*/  BSYNC B1 ;  /* 0x0000000000017941 */ /* 0x000fea0003800000 */
.L_x_143:
        /* <DEDUP_REMOVED lines=12> */
.L_x_146:
[----:B------:R-:W-:Y:S05]  /*8770*/  BSYNC B1 ;  /* 0x0000000000017941 */ /* 0x000fea0003800000 */
.L_x_145:
        /* <DEDUP_REMOVED lines=12> */
.L_x_148:
[----:B------:R-:W-:Y:S05]  /*8840*/  BSYNC B1 ;  /* 0x0000000000017941 */ /* 0x000fea0003800000 */
.L_x_147:
        /* <DEDUP_REMOVED lines=12> */
.L_x_150:
[----:B------:R-:W-:Y:S05]  /*8910*/  BSYNC B1 ;  /* 0x0000000000017941 */ /* 0x000fea0003800000 */
.L_x_149:
        /* <DEDUP_REMOVED lines=12> */
.L_x_152:
[----:B------:R-:W-:Y:S05]  /*89e0*/  BSYNC B1 ;  /* 0x0000000000017941 */ /* 0x000fea0003800000 */
.L_x_151:
        /* <DEDUP_REMOVED lines=12> */
.L_x_154:
[----:B------:R-:W-:Y:S05]  /*8ab0*/  BSYNC B1 ;  /* 0x0000000000017941 */ /* 0x000fea0003800000 */
.L_x_153:
        /* <DEDUP_REMOVED lines=12> */
.L_x_156:
[----:B------:R-:W-:Y:S05]  /*8b80*/  BSYNC B1 ;  /* 0x0000000000017941 */ /* 0x000fea0003800000 */
.L_x_155:
        /* <DEDUP_REMOVED lines=12> */
.L_x_158:
[----:B------:R-:W-:Y:S05]  /*8c50*/  BSYNC B1 ;  /* 0x0000000000017941 */ /* 0x000fea0003800000 */
.L_x_157:
        /* <DEDUP_REMOVED lines=12> */
.L_x_160:
[----:B------:R-:W-:Y:S05]  /*8d20*/  BSYNC B1 ;  /* 0x0000000000017941 */ /* 0x000fea0003800000 */
.L_x_159:
[----:B-----5:R-:W-:Y:S01]  /*8d30*/  LOP3.LUT R44, R44, 0xff, RZ, 0xc0, !PT ;  /* 0x000000ff2c2c7812 */ /* 0x020fe200078ec0ff */
[----:B------:R-:W-:Y:S01]  /*8d40*/  BSSY B1, `(.L_x_161) ;  /* 0x000000b000017945 */ /* 0x000fe20003800000 */
[----:B------:R-:W-:Y:S02]  /*8d50*/  ISETP.LT.OR P2, PT, R42, 0x79, !P1 ;  /* 0x000000792a00780c */ /* 0x000fe40004f41670 */
[----:B------:R-:W-:Y:S02]  /*8d60*/  F2FP.F16.E4M3.UNPACK_B R44, R44 ;  /* 0x0000002cff2c723e */ /* 0x000fe400020006ff */
[----:B0--3--:R-:W-:-:S03]  /*8d70*/  PRMT R32, RZ, 0x7610, R32 ;  /* 0x00007610ff207816 */ /* 0x009fc60000000020 */
[----:B------:R-:W-:-:S05]  /*8d80*/  HADD2.F32 R44, -RZ, R44.H0_H0 ;  /* 0x2000002cff2c7230 */ /* 0x000fca0000004100 */
[----:B------:R-:W-:-:S04]  /*8d90*/  FMUL R44, R44, UR21 ;  /* 0x000000152c2c7c20 */ /* 0x000fc80008400000 */
[----:B------:R-:W-:-:S05]  /*8da0*/  FFMA R44, R167, UR20, R44 ;  /* 0x00000014a72c7c23 */ /* 0x000fca000800002c */
[----:B------:R-:W-:-:S05]  /*8db0*/  F2FP.SATFINITE.E4M3.F32.PACK_AB_MERGE_C R33, RZ, R44, RZ ;  /* 0x0000002cff21723e */ /* 0x000fca00048070ff */
[----:B------:R0:W-:Y:S01]  /*8dc0*/  @!P0 STG.E.U8 desc[UR14][R24.64+0x79], R33 ;  /* 0x0000792118008986 */ /* 0x0001e2000c10110e */
[----:B------:R-:W-:Y:S05]  /*8dd0*/  @P2 BRA `(.L_x_162) ;  /* 0x0000000000042947 */ /* 0x000fea0003800000 */
[----:B------:R3:W5:Y:S02]  /*8de0*/  LDG.E.U8 R32, desc[UR14][R34.64+0x78] ;  /* 0x0000780e22207981 */ /* 0x000764000c1e1100 */
.L_x_162:
[----:B------:R-:W-:Y:S05]  /*8df0*/  BSYNC B1 ;  /* 0x0000000000017941 */ /* 0x000fea0003800000 */
.L_x_161:
[----:B-----5:R-:W-:Y:S01]  /*8e00*/  LOP3.LUT R32, R32, 0xff, RZ, 0xc0, !PT ;  /* 0x000000ff20207812 */ /* 0x020fe200078ec0ff */
[----:B------:R-:W-:Y:S01]  /*8e10*/  BSSY B1, `(.L_x_163) ;  /* 0x000000b000017945 */ /* 0x000fe20003800000 */
[----:B------:R-:W-:Y:S02]  /*8e20*/  ISETP.LT.OR P1, PT, R42, 0x7a, !P1 ;  /* 0x0000007a2a00780c */ /* 0x000fe40004f21670 */
[----:B------:R-:W-:Y:S02]  /*8e30*/  F2FP.F16.E4M3.UNPACK_B R32, R32 ;  /* 0x00000020ff20723e */ /* 0x000fe400020006ff */
[----:B0-2---:R-:W-:-:S03]  /*8e40*/  PRMT R24, RZ, 0x7610, R24 ;  /* 0x00007610ff187816 */ /* 0x005fc60000000018 */
[----:B------:R-:W-:-:S05]  /*8e50*/  HADD2.F32 R32, -RZ, R32.H0_H0 ;  /* 0x20000020ff207230 */ /* 0x000fca0000004100 */
[----:B------:R-:W-:-:S04]  /*8e60*/  FMUL R25, R32, UR21 ;  /* 0x0000001520197c20 */ /* 0x000fc80008400000 */
[----:B------:R-:W-:-:S05]  /*8e70*/  FFMA R25, R166, UR20, R25 ;  /* 0x00000014a6197c23 */ /* 0x000fca0008000019 */
[----:B------:R-:W-:-:S05]  /*8e80*/  F2FP.SATFINITE.E4M3.F32.PACK_AB_MERGE_C R25, RZ, R25, RZ ;  /* 0x00000019ff19723e */ /* 0x000fca00048070ff */
[----:B------:R0:W-:Y:S01]  /*8e90*/  @!P2 STG.E.U8 desc[UR14][R26.64+0x78], R25 ;  /* 0x000078191a00a986 */ /* 0x0001e2000c10110e */
[----:B------:R-:W-:Y:S05]  /*8ea0*/  @P1 BRA `(.L_x_164) ;  /* 0x0000000000041947 */ /* 0x000fea0003800000 */
[----:B------:R2:W5:Y:S02]  /*8eb0*/  LDG.E.U8 R24, desc[UR14][R34.64+0x79] ;  /* 0x0000790e22187981 */ /* 0x000564000c1e1100 */
.L_x_164:
[----:B------:R-:W-:Y:S05]  /*8ec0*/  BSYNC B1 ;  /* 0x0000000000017941 */ /* 0x000fea0003800000 */
.L_x_163:
[----:B-----5:R-:W-:Y:S01]  /*8ed0*/  LOP3.LUT R24, R24, 0xff, RZ, 0xc0, !PT ;  /* 0x000000ff18187812 */ /* 0x020fe200078ec0ff */
[----:B------:R-:W-:Y:S01]  /*8ee0*/  BSSY B1, `(.L_x_165) ;  /* 0x0000013000017945 */ /* 0x000fe20003800000 */
[----:B------:R-:W-:Y:S02]  /*8ef0*/  IADD3 R33, P0, R43, 0x80, RZ ;  /* 0x000000802b217810 */ /* 0x000fe40007f1e0ff */
[----:B------:R-:W-:-:S03]  /*8f00*/  F2FP.F16.E4M3.UNPACK_B R24, R24 ;  /* 0x00000018ff18723e */ /* 0x000fc600020006ff */
[----:B0-----:R-:W-:Y:S01]  /*8f10*/  IMAD.X R25, RZ, RZ, R39, P0 ;  /* 0x000000ffff197224 */ /* 0x001fe200000e0627 */
[----:B------:R-:W-:Y:S01]  /*8f20*/  ISETP.GE.AND P0, PT, R41, 0x81, PT ;  /* 0x000000812900780c */ /* 0x000fe20003f06270 */
[----:B------:R-:W-:Y:S02]  /*8f30*/  HADD2.F32 R24, -RZ, R24.H0_H0 ;  /* 0x20000018ff187230 */ /* 0x000fe40000004100 */
[----:B--234-:R-:W-:Y:S01]  /*8f40*/  IMAD R34, R25, UR6, RZ ;  /* 0x0000000619227c24 */ /* 0x01cfe2000f8e02ff */
        /* <DEDUP_REMOVED lines=12> */
.L_x_166:
[----:B------:R-:W-:Y:S05]  /*9010*/  BSYNC B1 ;  /* 0x0000000000017941 */ /* 0x000fea0003800000 */
.L_x_165:
[----:B-----5:R-:W-:Y:S01]  /*9020*/  LOP3.LUT R32, R32, 0xff, RZ, 0xc0, !PT ;  /* 0x000000ff20207812 */ /* 0x020fe200078ec0ff */
[----:B------:R-:W-:Y:S01]  /*9030*/  BSSY B1, `(.L_x_167) ;  /* 0x000000b000017945 */ /* 0x000fe20003800000 */
[----:B------:R-:W-:Y:S02]  /*9040*/  ISETP.LT.OR P2, PT, R42, 0x2, !P0 ;  /* 0x000000022a00780c */ /* 0x000fe40004741670 */
[----:B------:R-:W-:Y:S02]  /*9050*/  F2FP.F16.E4M3.UNPACK_B R32, R32 ;  /* 0x00000020ff20723e */ /* 0x000fe400020006ff */
[----:B0-----:R-:W-:-:S03]  /*9060*/  PRMT R26, RZ, 0x7610, R26 ;  /* 0x00007610ff1a7816 */ /* 0x001fc6000000001a */
[----:B------:R-:W-:-:S05]  /*9070*/  HADD2.F32 R32, -RZ, R32.H0_H0 ;  /* 0x20000020ff207230 */ /* 0x000fca0000004100 */
[----:B------:R-:W-:-:S04]  /*9080*/  FMUL R27, R32, UR21 ;  /* 0x00000015201b7c20 */ /* 0x000fc80008400000 */
[----:B------:R-:W-:-:S05]  /*9090*/  FFMA R27, R164, UR20, R27 ;  /* 0x00000014a41b7c23 */ /* 0x000fca000800001b */
[----:B------:R-:W-:-:S05]  /*90a0*/  F2FP.SATFINITE.E4M3.F32.PACK_AB_MERGE_C R27, RZ, R27, RZ ;  /* 0x0000001bff1b723e */ /* 0x000fca00048070ff */
[----:B------:R0:W-:Y:S01]  /*90b0*/  @!P3 STG.E.U8 desc[UR14][R28.64], R27 ;  /* 0x0000001b1c00b986 */ /* 0x0001e2000c10110e */
[----:B------:R-:W-:Y:S05]  /*90c0*/  @P2 BRA `(.L_x_168) ;  /* 0x0000000000042947 */ /* 0x000fea0003800000 */
[----:B------:R3:W5:Y:S02]  /*90d0*/  LDG.E.U8 R26, desc[UR14][R24.64+0x1] ;  /* 0x0000010e181a7981 */ /* 0x000764000c1e1100 */
.L_x_168:
[----:B------:R-:W-:Y:S05]  /*90e0*/  BSYNC B1 ;  /* 0x0000000000017941 */ /* 0x000fea0003800000 */
.L_x_167:
[----:B-----5:R-:W-:Y:S01]  /*90f0*/  LOP3.LUT R26, R26, 0xff, RZ, 0xc0, !PT ;  /* 0x000000ff1a1a7812 */ /* 0x020fe200078ec0ff */
[----:B------:R-:W-:Y:S01]  /*9100*/  BSSY B1, `(.L_x_169) ;  /* 0x0000013000017945 */ /* 0x000fe20003800000 */
[----:B------:R-:W-:Y:S02]  /*9110*/  IADD3 R43, P1, R43, 0x88, RZ ;  /* 0x000000882b2b7810 */ /* 0x000fe40007f3e0ff */
[----:B------:R-:W-:Y:S02]  /*9120*/  F2FP.F16.E4M3.UNPACK_B R26, R26 ;  /* 0x0000001aff1a723e */ /* 0x000fe400020006ff */
[----:B------:R-:W-:Y:S01]  /*9130*/  PRMT R32, RZ, 0x7610, R32 ;  /* 0x00007610ff207816 */ /* 0x000fe20000000020 */
[----:B------:R-:W-:Y:S01]  /*9140*/  IMAD.X R38, RZ, RZ, R39, P1 ;  /* 0x000000ffff267224 */ /* 0x000fe200008e0627 */
[----:B------:R-:W-:Y:S01]  /*9150*/  ISETP.GE.AND P1, PT, R41, 0x89, PT ;  /* 0x000000892900780c */ /* 0x000fe20003f26270 */
[----:B------:R-:W-:Y:S02]  /*9160*/  HADD2.F32 R26, -RZ, R26.H0_H0 ;  /* 0x2000001aff1a7230 */ /* 0x000fe40000004100 */
[----:B------:R-:W-:Y:S01]  /*9170*/  IMAD R38, R38, UR6, RZ ;  /* 0x0000000626267c24 */ /* 0x000fe2000f8e02ff */
[----:B------:R-:W-:Y:S01]  /*9180*/  ISETP.LT.OR P5, PT, R42, 0x1, !P1 ;  /* 0x000000012a00780c */ /* 0x000fe20004fa1670 */
[----:B------:R-:W-:-:S04]  /*9190*/  IMAD.WIDE.U32 R36, R43, UR6, R36 ;  /* 0x000000062b247c25 */ /* 0x000fc8000f8e0024 */
[----:B------:R-:W-:Y:S01]  /*91a0*/  FMUL R26, R26, UR21 ;  /* 0x000000151a1a7c20 */ /* 0x000fe20008400000 */
[----:B------:R-:W-:-:S03]  /*91b0*/  IMAD R43, R43, UR7, R38 ;  /* 0x000000072b2b7c24 */ /* 0x000fc6000f8e0226 */
[----:B------:R-:W-:Y:S01]  /*91c0*/  FFMA R163, R163, UR20, R26 ;  /* 0x00000014a3a37c23 */ /* 0x000fe2000800001a */
[----:B------:R-:W-:-:S04]  /*91d0*/  IADD3 R26, P3, R36, UR10, RZ ;  /* 0x0000000a241a7c10 */ /* 0x000fc8000ff7e0ff */
[----:B------:R-:W-:Y:S02]  /*91e0*/  F2FP.SATFINITE.E4M3.F32.PACK_AB_MERGE_C R163, RZ, R163, RZ ;  /* 0x000000a3ffa3723e */ /* 0x000fe400048070ff */
[----:B0-----:R-:W-:-:S03]  /*91f0*/  IADD3.X R27, R37, UR11, R43, P3, !PT ;  /* 0x0000000b251b7c10 */ /* 0x001fc60009ffe42b */
[----:B------:R0:W-:Y:S01]  /*9200*/  @!P2 STG.E.U8 desc[UR14][R28.64+0x1], R163 ;  /* 0x000001a31c00a986 */ /* 0x0001e2000c10110e */
[----:B------:R-:W-:Y:S05]  /*9210*/  @P5 BRA `(.L_x_170) ;  /* 0x0000000000045947 */ /* 0x000fea0003800000 */
[----:B------:R4:W5:Y:S02]  /*9220*/  LDG.E.U8 R32, desc[UR14][R26.64] ;  /* 0x0000000e1a207981 */ /* 0x000964000c1e1100 */
.L_x_170:
[----:B------:R-:W-:Y:S05]  /*9230*/  BSYNC B1 ;  /* 0x0000000000017941 */ /* 0x000fea0003800000 */
.L_x_169:
        /* <DEDUP_REMOVED lines=12> */
.L_x_172:
[----:B------:R-:W-:Y:S05]  /*9300*/  BSYNC B1 ;  /* 0x0000000000017941 */ /* 0x000fea0003800000 */
.L_x_171:
        /* <DEDUP_REMOVED lines=12> */
.L_x_174:
[----:B------:R-:W-:Y:S05]  /*93d0*/  BSYNC B1 ;  /* 0x0000000000017941 */ /* 0x000fea0003800000 */
.L_x_173:
        /* <DEDUP_REMOVED lines=12> */
.L_x_176:
[----:B------:R-:W-:Y:S05]  /*94a0*/  BSYNC B1 ;  /* 0x0000000000017941 */ /* 0x000fea0003800000 */
.L_x_175:
        /* <DEDUP_REMOVED lines=12> */
.L_x_178:
[----:B------:R-:W-:Y:S05]  /*9570*/  BSYNC B1 ;  /* 0x0000000000017941 */ /* 0x000fea0003800000 */
.L_x_177:
        /* <DEDUP_REMOVED lines=12> */
.L_x_180:
[----:B------:R-:W-:Y:S05]  /*9640*/  BSYNC B1 ;  /* 0x0000000000017941 */ /* 0x000fea0003800000 */
.L_x_179:
        /* <DEDUP_REMOVED lines=12> */
.L_x_182:
[----:B------:R-:W-:Y:S05]  /*9710*/  BSYNC B1 ;  /* 0x0000000000017941 */ /* 0x000fea0003800000 */
.L_x_181:
        /* <DEDUP_REMOVED lines=12> */
.L_x_184:
[----:B------:R-:W-:Y:S05]  /*97e0*/  BSYNC B1 ;  /* 0x0000000000017941 */ /* 0x000fea0003800000 */
.L_x_183:
        /* <DEDUP_REMOVED lines=12> */
.L_x_186:
[----:B------:R-:W-:Y:S05]  /*98b0*/  BSYNC B1 ;  /* 0x0000000000017941 */ /* 0x000fea0003800000 */
.L_x_185:
        /* <DEDUP_REMOVED lines=12> */
.L_x_188:
[----:B------:R-:W-:Y:S05]  /*9980*/  BSYNC B1 ;  /* 0x0000000000017941 */ /* 0x000fea0003800000 */
.L_x_187:
        /* <DEDUP_REMOVED lines=12> */
.L_x_190:
[----:B------:R-:W-:Y:S05]  /*9a50*/  BSYNC B1 ;  /* 0x0000000000017941 */ /* 0x000fea0003800000 */
.L_x_189:
        /* <DEDUP_REMOVED lines=12> */
.L_x_192:
[----:B------:R-:W-:Y:S05]  /*9b20*/  BSYNC B1 ;  /* 0x0000000000017941 */ /* 0x000fea0003800000 */
.L_x_191:
[----:B-----5:R-:W-:Y:S01]  /*9b30*/  LOP3.LUT R32, R32, 0xff, RZ, 0xc0, !PT ;  /* 0x000000ff20207812 */ /* 0x020fe200078ec0ff */
[----:B------:R-:W-:Y:S01]  /*9b40*/  BSSY B1, `(.L_x_193) ;  /* 0x000000b000017945 */ /* 0x000fe20003800000 */
[----:B------:R-:W-:Y:S02]  /*9b50*/  ISETP.LT.OR P3, PT, R42, 0x19, !P1 ;  /* 0x000000192a00780c */ /* 0x000fe40004f61670 */
[----:B------:R-:W-:-:S05]  /*9b60*/  F2FP.F16.E4M3.UNPACK_B R32, R32 ;  /* 0x00000020ff20723e */ /* 0x000fca00020006ff */
[----:B------:R-:W-:-:S05]  /*9b70*/  HADD2.F32 R32, -RZ, R32.H0_H0 ;  /* 0x20000020ff207230 */ /* 0x000fca0000004100 */
[----:B------:R-:W-:-:S04]  /*9b80*/  FMUL R32, R32, UR21 ;  /* 0x0000001520207c20 */ /* 0x000fc80008400000 */
[----:B------:R-:W-:Y:S01]  /*9b90*/  FFMA R32, R23, UR20, R32 ;  /* 0x0000001417207c23 */ /* 0x000fe20008000020 */
[----:B------:R-:W-:-:S04]  /*9ba0*/  PRMT R23, RZ, 0x7610, R23 ;  /* 0x00007610ff177816 */ /* 0x000fc80000000017 */
[----:B0-----:R-:W-:-:S05]  /*9bb0*/  F2FP.SATFINITE.E4M3.F32.PACK_AB_MERGE_C R33, RZ, R32, RZ ;  /* 0x00000020ff21723e */ /* 0x001fca00048070ff */
[----:B------:R0:W-:Y:S01]  /*9bc0*/  @!P2 STG.E.U8 desc[UR14][R28.64+0x19], R33 ;  /* 0x000019211c00a986 */ /* 0x0001e2000c10110e */
[----:B------:R-:W-:Y:S05]  /*9bd0*/  @P3 BRA `(.L_x_194) ;  /* 0x0000000000043947 */ /* 0x000fea0003800000 */
[----:B------:R0:W5:Y:S02]  /*9be0*/  LDG.E.U8 R23, desc[UR14][R26.64+0x18] ;  /* 0x0000180e1a177981 */ /* 0x000164000c1e1100 */
.L_x_194:
[----:B------:R-:W-:Y:S05]  /*9bf0*/  BSYNC B1 ;  /* 0x0000000000017941 */ /* 0x000fea0003800000 */
.L_x_193:
        /* <DEDUP_REMOVED lines=8> */
[----:B------:R-:W-:-:S05]  /*9c80*/  F2FP.SATFINITE.E4M3.F32.PACK_AB_MERGE_C R23, RZ, R23, RZ ;  /* 0x00000017ff17723e */ /* 0x000fca00048070ff */
[----:B------:R0:W-:Y:S01]  /*9c90*/  @!P3 STG.E.U8 desc[UR14][R30.64+0x18], R23 ;  /* 0x000018171e00b986 */ /* 0x0001e2000c10110e */
[----:B------:R-:W-:Y:S05]  /*9ca0*/  @P2 BRA `(.L_x_196) ;  /* 0x0000000000042947 */ /* 0x000fea0003800000 */
[----:B------:R0:W5:Y:S02]  /*9cb0*/  LDG.E.U8 R22, desc[UR14][R26.64+0x19] ;  /* 0x0000190e1a167981 */ /* 0x000164000c1e1100 */
.L_x_196:
[----:B------:R-:W-:Y:S05]  /*9cc0*/  BSYNC B1 ;  /* 0x0000000000017941 */ /* 0x000fea0003800000 */
.L_x_195:
        /* <DEDUP_REMOVED lines=12> */
.L_x_198:
[----:B------:R-:W-:Y:S05]  /*9d90*/  BSYNC B1 ;  /* 0x0000000000017941 */ /* 0x000fea0003800000 */
.L_x_197:
        /* <DEDUP_REMOVED lines=12> */
.L_x_200:
[----:B------:R-:W-:Y:S05]  /*9e60*/  BSYNC B1 ;  /* 0x0000000000017941 */ /* 0x000fea0003800000 */
.L_x_199:
        /* <DEDUP_REMOVED lines=12> */
.L_x_202:
[----:B------:R-:W-:Y:S05]  /*9f30*/  BSYNC B1 ;  /* 0x0000000000017941 */ /* 0x000fea0003800000 */
.L_x_201:
        /* <DEDUP_REMOVED lines=12> */
.L_x_204:
[----:B------:R-:W-:Y:S05]  /*a000*/  BSYNC B1 ;  /* 0x0000000000017941 */ /* 0x000fea0003800000 */
.L_x_203:
        /* <DEDUP_REMOVED lines=12> */
.L_x_206:
[----:B------:R-:W-:Y:S05]  /*a0d0*/  BSYNC B1 ;  /* 0x0000000000017941 */ /* 0x000fea0003800000 */
.L_x_205:
        /* <DEDUP_REMOVED lines=12> */
.L_x_208:
[----:B------:R-:W-:Y:S05]  /*a1a0*/  BSYNC B1 ;  /* 0x0000000000017941 */ /* 0x000fea0003800000 */
.L_x_207:
        /* <DEDUP_REMOVED lines=12> */
.L_x_210:
[----:B------:R-:W-:Y:S05]  /*a270*/  BSYNC B1 ;  /* 0x0000000000017941 */ /* 0x000fea0003800000 */
.L_x_209:
        /* <DEDUP_REMOVED lines=12> */
.L_x_212:
[----:B------:R-:W-:Y:S05]  /*a340*/  BSYNC B1 ;  /* 0x0000000000017941 */ /* 0x000fea0003800000 */
.L_x_211:
        /* <DEDUP_REMOVED lines=12> */
.L_x_214:
[----:B------:R-:W-:Y:S05]  /*a410*/  BSYNC B1 ;  /* 0x0000000000017941 */ /* 0x000fea0003800000 */
.L_x_213:
        /* <DEDUP_REMOVED lines=12> */
.L_x_216:
[----:B------:R-:W-:Y:S05]  /*a4e0*/  BSYNC B1 ;  /* 0x0000000000017941 */ /* 0x000fea0003800000 */
.L_x_215:
        /* <DEDUP_REMOVED lines=12> */
.L_x_218:
[----:B------:R-:W-:Y:S05]  /*a5b0*/  BSYNC B1 ;  /* 0x0000000000017941 */ /* 0x000fea0003800000 */
.L_x_217:
        /* <DEDUP_REMOVED lines=12> */
.L_x_220:
[----:B------:R-:W-:Y:S05]  /*a680*/  BSYNC B1 ;  /* 0x0000000000017941 */ /* 0x000fea0003800000 */
.L_x_219:
        /* <DEDUP_REMOVED lines=12> */
.L_x_222:
[----:B------:R-:W-:Y:S05]  /*a750*/  BSYNC B1 ;  /* 0x0000000000017941 */ /* 0x000fea0003800000 */
.L_x_221:
        /* <DEDUP_REMOVED lines=12> */
.L_x_224:
[----:B------:R-:W-:Y:S05]  /*a820*/  BSYNC B1 ;  /* 0x0000000000017941 */ /* 0x000fea0003800000 */
.L_x_223:
        /* <DEDUP_REMOVED lines=12> */
.L_x_226:
[----:B------:R-:W-:Y:S05]  /*a8f0*/  BSYNC B1 ;  /* 0x0000000000017941 */ /* 0x000fea0003800000 */
.L_x_225:
        /* <DEDUP_REMOVED lines=12> */
.L_x_228:
[----:B------:R-:W-:Y:S05]  /*a9c0*/  BSYNC B1 ;  /* 0x0000000000017941 */ /* 0x000fea0003800000 */
.L_x_227:
        /* <DEDUP_REMOVED lines=12> */
.L_x_230:
[----:B------:R-:W-:Y:S05]  /*aa90*/  BSYNC B1 ;  /* 0x0000000000017941 */ /* 0x000fea0003800000 */
.L_x_229:
        /* <DEDUP_REMOVED lines=12> */
.L_x_232:
[----:B------:R-:W-:Y:S05]  /*ab60*/  BSYNC B1 ;  /* 0x0000000000017941 */ /* 0x000fea0003800000 */
.L_x_231:
        /* <DEDUP_REMOVED lines=12> */
.L_x_234:
[----:B------:R-:W-:Y:S05]  /*ac30*/  BSYNC B1 ;  /* 0x0000000000017941 */ /* 0x000fea0003800000 */
.L_x_233:
        /* <DEDUP_REMOVED lines=12> */
.L_x_236:
[----:B------:R-:W-:Y:S05]  /*ad00*/  BSYNC B1 ;  /* 0x0000000000017941 */ /* 0x000fea0003800000 */
.L_x_235:
[----:B-----5:R-:W-:Y:S01]  /*ad10*/  LOP3.LUT R2, R2, 0xff, RZ, 0xc0, !PT ;  /* 0x000000ff02027812 */ /* 0x020fe200078ec0ff */
[----:B------:R-:W-:Y:S01]  /*ad20*/  BSSY B1, `(.L_x_237) ;  /* 0x000000b000017945 */ /* 0x000fe20003800000 */
[----:B------:R-:W-:Y:S02]  /*ad30*/  ISETP.LT.OR P3, PT, R42, 0x49, !P0 ;  /* 0x000000492a00780c */ /* 0x000fe40004761670 */
[----:B------:R-:W-:-:S05]  /*ad40*/  F2FP.F16.E4M3.UNPACK_B R2, R2 ;  /* 0x00000002ff02723e */ /* 0x000fca00020006ff */
[----:B------:R-:W-:-:S05]  /*ad50*/  HADD2.F32 R2, -RZ, R2.H0_H0 ;  /* 0x20000002ff027230 */ /* 0x000fca0000004100 */
[----:B0-----:R-:W-:-:S04]  /*ad60*/  FMUL R3, R2, UR21 ;  /* 0x0000001502037c20 */ /* 0x001fc80008400000 */
[----:B------:R-:W-:Y:S01]  /*ad70*/  FFMA R3, R0, UR20, R3 ;  /* 0x0000001400037c23 */ /* 0x000fe20008000003 */
[----:B------:R-:W-:-:S04]  /*ad80*/  PRMT R0, RZ, 0x7610, R0 ;  /* 0x00007610ff007816 */ /* 0x000fc80000000000 */
[----:B------:R-:W-:-:S05]  /*ad90*/  F2FP.SATFINITE.E4M3.F32.PACK_AB_MERGE_C R3, RZ, R3, RZ ;  /* 0x00000003ff03723e */ /* 0x000fca00048070ff */
[----:B------:R0:W-:Y:S01]  /*ada0*/  @!P2 STG.E.U8 desc[UR14][R30.64+0x41], R3 ;  /* 0x000041031e00a986 */ /* 0x0001e2000c10110e */
[----:B------:R-:W-:Y:S05]  /*adb0*/  @P3 BRA `(.L_x_238) ;  /* 0x0000000000043947 */ /* 0x000fea0003800000 */
[----:B------:R0:W5:Y:S02]  /*adc0*/  LDG.E.U8 R0, desc[UR14][R24.64+0x48] ;  /* 0x0000480e18007981 */ /* 0x000164000c1e1100 */
.L_x_238:
[----:B------:R-:W-:Y:S05]  /*add0*/  BSYNC B1 ;  /* 0x0000000000017941 */ /* 0x000fea0003800000 */
.L_x_237:
[----:B------:R-:W2:Y:S01]  /*ade0*/  LDL.LU R2, [R1] ;  /* 0x0000000001027983 */ /* 0x000ea20000300800 */
[----:B-----5:R-:W-:Y:S01]  /*adf0*/  LOP3.LUT R0, R0, 0xff, RZ, 0xc0, !PT ;  /* 0x000000ff00007812 */ /* 0x020fe200078ec0ff */
[----:B------:R-:W-:Y:S01]  /*ae00*/  BSSY B1, `(.L_x_239) ;  /* 0x000000b000017945 */ /* 0x000fe20003800000 */
[----:B------:R-:W-:Y:S02]  /*ae10*/  ISETP.LT.OR P2, PT, R42, 0x4a, !P0 ;  /* 0x0000004a2a00780c */ /* 0x000fe40004741670 */
[----:B------:R-:W-:-:S05]  /*ae20*/  F2FP.F16.E4M3.UNPACK_B R0, R0 ;  /* 0x00000000ff00723e */ /* 0x000fca00020006ff */
[----:B------:R-:W-:-:S05]  /*ae30*/  HADD2.F32 R0, -RZ, R0.H0_H0 ;  /* 0x20000000ff007230 */ /* 0x000fca0000004100 */
[----:B------:R-:W-:-:S04]  /*ae40*/  FMUL R0, R0, UR21 ;  /* 0x0000001500007c20 */ /* 0x000fc80008400000 */
[----:B--2---:R-:W-:-:S05]  /*ae50*/  FFMA R0, R2, UR20, R0 ;  /* 0x0000001402007c23 */ /* 0x004fca0008000000 */
[----:B0-----:R-:W-:Y:S02]  /*ae60*/  F2FP.SATFINITE.E4M3.F32.PACK_AB_MERGE_C R3, RZ, R0, RZ ;  /* 0x00000000ff03723e */ /* 0x001fe400048070ff */
[----:B------:R-:W-:-:S03]  /*ae70*/  PRMT R0, RZ, 0x7610, R0 ;  /* 0x00007610ff007816 */ /* 0x000fc60000000000 */
[----:B------:R0:W-:Y:S01]  /*ae80*/  @!P3 STG.E.U8 desc[UR14][R28.64+0x48], R3 ;  /* 0x000048031c00b986 */ /* 0x0001e2000c10110e */
[----:B------:R-:W-:Y:S05]  /*ae90*/  @P2 BRA `(.L_x_240) ;  /* 0x0000000000042947 */ /* 0x000fea0003800000 */
[----:B------:R2:W5:Y:S02]  /*aea0*/  LDG.E.U8 R0, desc[UR14][R24.64+0x49] ;  /* 0x0000490e18007981 */ /* 0x000564000c1e1100 */
.L_x_240:
[----:B------:R-:W-:Y:S05]  /*aeb0*/  BSYNC B1 ;  /* 0x0000000000017941 */ /* 0x000fea0003800000 */
.L_x_239:
[----:B------:R-:W3:Y:S01]  /*aec0*/  LDL.LU R2, [R1+0x4] ;  /* 0x0000040001027983 */ /* 0x000ee20000300800 */
[----:B-----5:R-:W-:Y:S01]  /*aed0*/  LOP3.LUT R0, R0, 0xff, RZ, 0xc0, !PT ;  /* 0x000000ff00007812 */ /* 0x020fe200078ec0ff */
[----:B------:R-:W-:Y:S01]  /*aee0*/  BSSY B1, `(.L_x_241) ;  /* 0x000000b000017945 */ /* 0x000fe20003800000 */
[----:B------:R-:W-:Y:S02]  /*aef0*/  ISETP.LT.OR P3, PT, R42, 0x49, !P1 ;  /* 0x000000492a00780c */ /* 0x000fe40004f61670 */
[----:B------:R-:W-:-:S05]  /*af00*/  F2FP.F16.E4M3.UNPACK_B R0, R0 ;  /* 0x00000000ff00723e */ /* 0x000fca00020006ff */
[----:B------:R-:W-:-:S05]  /*af10*/  HADD2.F32 R0, -RZ, R0.H0_H0 ;  /* 0x20000000ff007230 */ /* 0x000fca0000004100 */
[----:B------:R-:W-:-:S04]  /*af20*/  FMUL R0, R0, UR21 ;  /* 0x0000001500007c20 */ /* 0x000fc80008400000 */
[----:B---3--:R-:W-:-:S05]  /*af30*/  FFMA R0, R2, UR20, R0 ;  /* 0x0000001402007c23 */ /* 0x008fca0008000000 */
[----:B0-----:R-:W-:Y:S02]  /*af40*/  F2FP.SATFINITE.E4M3.F32.PACK_AB_MERGE_C R3, RZ, R0, RZ ;  /* 0x00000000ff03723e */ /* 0x001fe400048070ff */
[----:B------:R-:W-:-:S03]  /*af50*/  PRMT R0, RZ, 0x7610, R0 ;  /* 0x00007610ff007816 */ /* 0x000fc60000000000 */
[----:B------:R0:W-:Y:S01]  /*af60*/  @!P2 STG.E.U8 desc[UR14][R28.64+0x49], R3 ;  /* 0x000049031c00a986 */ /* 0x0001e2000c10110e */
[----:B------:R-:W-:Y:S05]  /*af70*/  @P3 BRA `(.L_x_242) ;  /* 0x0000000000043947 */ /* 0x000fea0003800000 */
[----:B------:R3:W5:Y:S02]  /*af80*/  LDG.E.U8 R0, desc[UR14][R26.64+0x48] ;  /* 0x0000480e1a007981 */ /* 0x000764000c1e1100 */
.L_x_242:
[----:B------:R-:W-:Y:S05]  /*af90*/  BSYNC B1 ;  /* 0x0000000000017941 */ /* 0x000fea0003800000 */
.L_x_241:
[----:B------:R-:W2:Y:S01]  /*afa0*/  LDL.LU R2, [R1+0x8] ;  /* 0x0000080001027983 */ /* 0x000ea20000300800 */
        /* <DEDUP_REMOVED lines=12> */
.L_x_244:
[----:B------:R-:W-:Y:S05]  /*b070*/  BSYNC B1 ;  /* 0x0000000000017941 */ /* 0x000fea0003800000 */
.L_x_243:
        /* <DEDUP_REMOVED lines=13> */
.L_x_246:
[----:B------:R-:W-:Y:S05]  /*b150*/  BSYNC B1 ;  /* 0x0000000000017941 */ /* 0x000fea0003800000 */
.L_x_245:
        /* <DEDUP_REMOVED lines=13> */
.L_x_248:
[----:B------:R-:W-:Y:S05]  /*b230*/  BSYNC B1 ;  /* 0x0000000000017941 */ /* 0x000fea0003800000 */
.L_x_247:
        /* <DEDUP_REMOVED lines=13> */
.L_x_250:
[----:B------:R-:W-:Y:S05]  /*b310*/  BSYNC B1 ;  /* 0x0000000000017941 */ /* 0x000fea0003800000 */
.L_x_249:
        /* <DEDUP_REMOVED lines=13> */
.L_x_252:
[----:B------:R-:W-:Y:S05]  /*b3f0*/  BSYNC B1 ;  /* 0x0000000000017941 */ /* 0x000fea0003800000 */
.L_x_251:
        /* <DEDUP_REMOVED lines=13> */
.L_x_254:
[----:B------:R-:W-:Y:S05]  /*b4d0*/  BSYNC B1 ;  /* 0x0000000000017941 */ /* 0x000fea0003800000 */
.L_x_253:
        /* <DEDUP_REMOVED lines=13> */
.L_x_256:
[----:B------:R-:W-:Y:S05]  /*b5b0*/  BSYNC B1 ;  /* 0x0000000000017941 */ /* 0x000fea0003800000 */
.L_x_255:
        /* <DEDUP_REMOVED lines=13> */
.L_x_258:
[----:B------:R-:W-:Y:S05]  /*b690*/  BSYNC B1 ;  /* 0x0000000000017941 */ /* 0x000fea0003800000 */
.L_x_257:
        /* <DEDUP_REMOVED lines=13> */
.L_x_260:
[----:B------:R-:W-:Y:S05]  /*b770*/  BSYNC B1 ;  /* 0x0000000000017941 */ /* 0x000fea0003800000 */
.L_x_259:
        /* <DEDUP_REMOVED lines=13> */
.L_x_262:
[----:B------:R-:W-:Y:S05]  /*b850*/  BSYNC B1 ;  /* 0x0000000000017941 */ /* 0x000fea0003800000 */
.L_x_261:
        /* <DEDUP_REMOVED lines=13> */
.L_x_264:
[----:B------:R-:W-:Y:S05]  /*b930*/  BSYNC B1 ;  /* 0x0000000000017941 */ /* 0x000fea0003800000 */
.L_x_263:
        /* <DEDUP_REMOVED lines=13> */
.L_x_266:
[----:B------:R-:W-:Y:S05]  /*ba10*/  BSYNC B1 ;  /* 0x0000000000017941 */ /* 0x000fea0003800000 */
.L_x_265:
        /* <DEDUP_REMOVED lines=13> */
.L_x_268:
[----:B------:R-:W-:Y:S05]  /*baf0*/  BSYNC B1 ;  /* 0x0000000000017941 */ /* 0x000fea0003800000 */
.L_x_267:
        /* <DEDUP_REMOVED lines=13> */
.L_x_270:
[----:B------:R-:W-:Y:S05]  /*bbd0*/  BSYNC B1 ;  /* 0x0000000000017941 */ /* 0x000fea0003800000 */
.L_x_269:
        /* <DEDUP_REMOVED lines=13> */
.L_x_272:
[----:B------:R-:W-:Y:S05]  /*bcb0*/  BSYNC B1 ;  /* 0x0000000000017941 */ /* 0x000fea0003800000 */
.L_x_271:
        /* <DEDUP_REMOVED lines=13> */
.L_x_274:
[----:B------:R-:W-:Y:S05]  /*bd90*/  BSYNC B1 ;  /* 0x0000000000017941 */ /* 0x000fea0003800000 */
.L_x_273:
        /* <DEDUP_REMOVED lines=13> */
.L_x_276:
[----:B------:R-:W-:Y:S05]  /*be70*/  BSYNC B1 ;  /* 0x0000000000017941 */ /* 0x000fea0003800000 */
.L_x_275:
        /* <DEDUP_REMOVED lines=13> */
.L_x_278:
[----:B------:R-:W-:Y:S05]  /*bf50*/  BSYNC B1 ;  /* 0x0000000000017941 */ /* 0x000fea0003800000 */
.L_x_277:
        /* <DEDUP_REMOVED lines=13> */
.L_x_280:
[----:B------:R-:W-:Y:S05]  /*c030*/  BSYNC B1 ;  /* 0x0000000000017941 */ /* 0x000fea0003800000 */
.L_x_279:
        /* <DEDUP_REMOVED lines=13> */
.L_x_282:
[----:B------:R-:W-:Y:S05]  /*c110*/  BSYNC B1 ;  /* 0x0000000000017941 */ /* 0x000fea0003800000 */
.L_x_281:
        /* <DEDUP_REMOVED lines=13> */
.L_x_284:
[----:B------:R-:W-:Y:S05]  /*c1f0*/  BSYNC B1 ;  /* 0x0000000000017941 */ /* 0x000fea0003800000 */
.L_x_283:
        /* <DEDUP_REMOVED lines=13> */
.L_x_286:
[----:B------:R-:W-:Y:S05]  /*c2d0*/  BSYNC B1 ;  /* 0x0000000000017941 */ /* 0x000fea0003800000 */
.L_x_285:
        /* <DEDUP_REMOVED lines=13> */
.L_x_288:
[----:B------:R-:W-:Y:S05]  /*c3b0*/  BSYNC B1 ;  /* 0x0000000000017941 */ /* 0x000fea0003800000 */
.L_x_287:
        /* <DEDUP_REMOVED lines=13> */
.L_x_290:
[----:B------:R-:W-:Y:S05]  /*c490*/  BSYNC B1 ;  /* 0x0000000000017941 */ /* 0x000fea0003800000 */
.L_x_289:
        /* <DEDUP_REMOVED lines=13> */
.L_x_292:
[----:B------:R-:W-:Y:S05]  /*c570*/  BSYNC B1 ;  /* 0x0000000000017941 */ /* 0x000fea0003800000 */
.L_x_291:
[----:B------:R-:W-:Y:S05]  /*c580*/  @P1 BRA `(.L_x_293) ;  /* 0x0000002000a41947 */ /* 0x000fea0003800000 */
[----:B------:R-:W2:Y:S01]  /*c590*/  LDL.LU R2, [R1+0x6c] ;  /* 0x00006c0001027983 */ /* 0x000ea20000300800 */
[----:B-----5:R-:W-:-:S04]  /*c5a0*/  LOP3.LUT R0, R0, 0xff, RZ, 0xc0, !PT ;  /* 0x000000ff00007812 */ /* 0x020fc800078ec0ff */
[----:B------:R-:W-:-:S05]  /*c5b0*/  F2FP.F16.E4M3.UNPACK_B R0, R0 ;  /* 0x00000000ff00723e */ /* 0x000fca00020006ff */
[----:B------:R-:W-:-:S05]  /*c5c0*/  HADD2.F32 R0, -RZ, R0.H0_H0 ;  /* 0x20000000ff007230 */ /* 0x000fca0000004100 */
[----:B------:R-:W-:-:S04]  /*c5d0*/  FMUL R0, R0, UR21 ;  /* 0x0000001500007c20 */ /* 0x000fc80008400000 */
[----:B--2---:R-:W-:-:S05]  /*c5e0*/  FFMA R0, R2, UR20, R0 ;  /* 0x0000001402007c23 */ /* 0x004fca0008000000 */
[----:B0-----:R-:W-:-:S05]  /*c5f0*/  F2FP.SATFINITE.E4M3.F32.PACK_AB_MERGE_C R3, RZ, R0, RZ ;  /* 0x00000000ff03723e */ /* 0x001fca00048070ff */
[----:B------:R0:W-:Y:S01]  /*c600*/  STG.E.U8 desc[UR14][R30.64+0x79], R3 ;  /* 0x000079031e007986 */ /* 0x0001e2000c10110e */
[----:B------:R-:W-:Y:S05]  /*c610*/  BRA `(.L_x_293) ;  /* 0x0000002000807947 */ /* 0x000fea0003800000 */
.L_x_36:
[----:B------:R-:W-:Y:S01]  /*c620*/  ISETP.GE.AND P3, PT, R41, 0x1, PT ;  /* 0x000000012900780c */ /* 0x000fe20003f66270 */
[----:B------:R-:W-:Y:S01]  /*c630*/  FMUL R227, R227, UR20 ;  /* 0x00000014e3e37c20 */ /* 0x000fe20008400000 */
[----:B------:R-:W-:Y:S01]  /*c640*/  ISETP.GE.AND P2, PT, R41, 0x9, PT ;  /* 0x000000092900780c */ /* 0x000fe20003f46270 */
[----:B------:R-:W-:Y:S01]  /*c650*/  FMUL R228, R228, UR20 ;  /* 0x00000014e4e47c20 */ /* 0x000fe20008400000 */
[C---:B------:R-:W-:Y:S01]  /*c660*/  ISETP.LT.OR P0, PT, R42.reuse, 0x1, !P3 ;  /* 0x000000012a00780c */ /* 0x040fe20005f01670 */
[----:B------:R-:W-:Y:S01]  /*c670*/  FMUL R225, R225, UR20 ;  /* 0x00000014e1e17c20 */ /* 0x000fe20008400000 */
[----:B------:R-:W-:Y:S01]  /*c680*/  ISETP.LT.OR P1, PT, R42, 0x2, !P3 ;  /* 0x000000022a00780c */ /* 0x000fe20005f21670 */
[----:B------:R-:W-:Y:S01]  /*c690*/  FMUL R226, R226, UR20 ;  /* 0x00000014e2e27c20 */ /* 0x000fe20008400000 */
[----:B------:R-:W-:Y:S02]  /*c6a0*/  ISETP.LT.OR P6, PT, R42, 0x2, !P2 ;  /* 0x000000022a00780c */ /* 0x000fe400057c1670 */
[----:B------:R-:W-:-:S02]  /*c6b0*/  F2FP.SATFINITE.E4M3.F32.PACK_AB_MERGE_C R33, RZ, R228, RZ ;  /* 0x000000e4ff21723e */ /* 0x000fc400048070ff */
[----:B------:R-:W-:Y:S02]  /*c6c0*/  F2FP.SATFINITE.E4M3.F32.PACK_AB_MERGE_C R227, RZ, R227, RZ ;  /* 0x000000e3ffe3723e */ /* 0x000fe400048070ff */
[C---:B------:R-:W-:Y:S02]  /*c6d0*/  ISETP.LT.OR P5, PT, R42.reuse, 0x1, !P2 ;  /* 0x000000012a00780c */ /* 0x040fe400057a1670 */
[----:B------:R-:W-:Y:S01]  /*c6e0*/  F2FP.SATFINITE.E4M3.F32.PACK_AB_MERGE_C R225, RZ, R225, RZ ;  /* 0x000000e1ffe1723e */ /* 0x000fe200048070ff */
[----:B------:R0:W-:Y:S01]  /*c6f0*/  @!P0 STG.E.U8 desc[UR14][R24.64], R33 ;  /* 0x0000002118008986 */ /* 0x0001e2000c10110e */
[----:B------:R-:W-:Y:S01]  /*c700*/  ISETP.LT.OR P0, PT, R42, 0x9, !P3 ;  /* 0x000000092a00780c */ /* 0x000fe20005f01670 */
[----:B------:R-:W-:Y:S01]  /*c710*/  FMUL R224, R224, UR20 ;  /* 0x00000014e0e07c20 */ /* 0x000fe20008400000 */
[----:B------:R-:W-:Y:S01]  /*c720*/  F2FP.SATFINITE.E4M3.F32.PACK_AB_MERGE_C R35, RZ, R226, RZ ;  /* 0x000000e2ff23723e */ /* 0x000fe200048070ff */
[----:B------:R-:W-:Y:S01]  /*c730*/  @!P1 STG.E.U8 desc[UR14][R24.64+0x1], R227 ;  /* 0x000001e318009986 */ /* 0x000fe2000c10110e */
[----:B------:R-:W-:-:S03]  /*c740*/  ISETP.LT.OR P1, PT, R42, 0xa, !P3 ;  /* 0x0000000a2a00780c */ /* 0x000fc60005f21670 */
[----:B------:R-:W-:Y:S01]  /*c750*/  @!P6 STG.E.U8 desc[UR14][R26.64+0x1], R225 ;  /* 0x000001e11a00e986 */ /* 0x000fe2000c10110e */
[----:B------:R-:W-:Y:S01]  /*c760*/  ISETP.LT.OR P6, PT, R42, 0xa, !P2 ;  /* 0x0000000a2a00780c */ /* 0x000fe200057c1670 */
[----:B------:R-:W-:Y:S01]  /*c770*/  FMUL R223, R223, UR20 ;  /* 0x00000014dfdf7c20 */ /* 0x000fe20008400000 */
[----:B------:R-:W-:Y:S01]  /*c780*/  FMUL R221, R221, UR20 ;  /* 0x00000014dddd7c20 */ /* 0x000fe20008400000 */
[----:B------:R2:W-:Y:S01]  /*c790*/  @!P5 STG.E.U8 desc[UR14][R26.64], R35 ;  /* 0x000000231a00d986 */ /* 0x0005e2000c10110e */
[----:B0-----:R-:W-:Y:S02]  /*c7a0*/  F2FP.SATFINITE.E4M3.F32.PACK_AB_MERGE_C R33, RZ, R224, RZ ;  /* 0x000000e0ff21723e */ /* 0x001fe400048070ff */
[----:B------:R-:W-:Y:S01]  /*c7b0*/  F2FP.SATFINITE.E4M3.F32.PACK_AB_MERGE_C R223, RZ, R223, RZ ;  /* 0x000000dfffdf723e */ /* 0x000fe200048070ff */
[----:B------:R-:W-:Y:S01]  /*c7c0*/  FMUL R222, R222, UR20 ;  /* 0x00000014dede7c20 */ /* 0x000fe20008400000 */
[----:B------:R-:W-:Y:S01]  /*c7d0*/  ISETP.LT.OR P5, PT, R42, 0x9, !P2 ;  /* 0x000000092a00780c */ /* 0x000fe200057a1670 */
[----:B------:R-:W-:Y:S01]  /*c7e0*/  FMUL R220, R220, UR20 ;  /* 0x00000014dcdc7c20 */ /* 0x000fe20008400000 */
[----:B------:R-:W-:Y:S01]  /*c7f0*/  F2FP.SATFINITE.E4M3.F32.PACK_AB_MERGE_C R221, RZ, R221, RZ ;  /* 0x000000ddffdd723e */ /* 0x000fe200048070ff */
[----:B------:R0:W-:Y:S01]  /*c800*/  @!P0 STG.E.U8 desc[UR14][R24.64+0x8], R33 ;  /* 0x0000082118008986 */ /* 0x0001e2000c10110e */
[----:B------:R-:W-:-:S03]  /*c810*/  ISETP.LT.OR P0, PT, R42, 0x11, !P3 ;  /* 0x000000112a00780c */ /* 0x000fc60005f01670 */
[----:B------:R-:W-:Y:S01]  /*c820*/  @!P1 STG.E.U8 desc[UR14][R24.64+0x9], R223 ;  /* 0x000009df18009986 */ /* 0x000fe2000c10110e */
[----:B------:R-:W-:-:S03]  /*c830*/  ISETP.LT.OR P1, PT, R42, 0x12, !P3 ;  /* 0x000000122a00780c */ /* 0x000fc60005f21670 */
[----:B------:R-:W-:Y:S01]  /*c840*/  @!P6 STG.E.U8 desc[UR14][R26.64+0x9], R221 ;  /* 0x000009dd1a00e986 */ /* 0x000fe2000c10110e */
[C---:B------:R-:W-:Y:S01]  /*c850*/  ISETP.LT.OR P6, PT, R42.reuse, 0x12, !P2 ;  /* 0x000000122a00780c */ /* 0x040fe200057c1670 */
[----:B------:R-:W-:Y:S01]  /*c860*/  FMUL R219, R219, UR20 ;  /* 0x00000014dbdb7c20 */ /* 0x000fe20008400000 */
[----:B--2---:R-:W-:Y:S01]  /*c870*/  F2FP.SATFINITE.E4M3.F32.PACK_AB_MERGE_C R35, RZ, R222, RZ ;  /* 0x000000deff23723e */ /* 0x004fe200048070ff */
[----:B------:R-:W-:Y:S01]  /*c880*/  FMUL R217, R217, UR20 ;  /* 0x00000014d9d97c20 */ /* 0x000fe20008400000 */
[----:B0-----:R-:W-:Y:S01]  /*c890*/  F2FP.SATFINITE.E4M3.F32.PACK_AB_MERGE_C R33, RZ, R220, RZ ;  /* 0x000000dcff21723e */ /* 0x001fe200048070ff */
[----:B------:R-:W2:Y:S01]  /*c8a0*/  LDL.LU R226, [R1+0x8] ;  /* 0x0000080001e27983 */ /* 0x000ea20000300800 */
[----:B------:R-:W-:Y:S02]  /*c8b0*/  F2FP.SATFINITE.E4M3.F32.PACK_AB_MERGE_C R219, RZ, R219, RZ ;  /* 0x000000dbffdb723e */ /* 0x000fe400048070ff */
[----:B------:R-:W-:Y:S01]  /*c8c0*/  F2FP.SATFINITE.E4M3.F32.PACK_AB_MERGE_C R217, RZ, R217, RZ ;  /* 0x000000d9ffd9723e */ /* 0x000fe200048070ff */
[----:B------:R0:W-:Y:S01]  /*c8d0*/  @!P5 STG.E.U8 desc[UR14][R26.64+0x8], R35 ;  /* 0x000008231a00d986 */ /* 0x0001e2000c10110e */
[----:B------:R-:W-:Y:S01]  /*c8e0*/  ISETP.LT.OR P5, PT, R42, 0x11, !P2 ;  /* 0x000000112a00780c */ /* 0x000fe200057a1670 */
[----:B------:R-:W-:-:S02]  /*c8f0*/  FMUL R218, R218, UR20 ;  /* 0x00000014dada7c20 */ /* 0x000fc40008400000 */
[----:B------:R-:W3:Y:S04]  /*c900*/  LDL.LU R227, [R1+0x4] ;  /* 0x0000040001e37983 */ /* 0x000ee80000300800 */
[----:B------:R-:W4:Y:S04]  /*c910*/  LDL.LU R225, [R1] ;  /* 0x0000000001e17983 */ /* 0x000f280000300800 */
[----:B------:R1:W-:Y:S01]  /*c920*/  @!P0 STG.E.U8 desc[UR14][R24.64+0x10], R33 ;  /* 0x0000102118008986 */ /* 0x0003e2000c10110e */
[----:B------:R-:W-:-:S03]  /*c930*/  ISETP.LT.OR P0, PT, R42, 0x19, !P3 ;  /* 0x000000192a00780c */ /* 0x000fc60005f01670 */
[----:B------:R-:W-:Y:S01]  /*c940*/  @!P1 STG.E.U8 desc[UR14][R24.64+0x11], R219 ;  /* 0x000011db18009986 */ /* 0x000fe2000c10110e */
[----:B------:R-:W-:-:S03]  /*c950*/  ISETP.LT.OR P1, PT, R42, 0x1a, !P3 ;  /* 0x0000001a2a00780c */ /* 0x000fc60005f21670 */
[----:B------:R-:W-:Y:S01]  /*c960*/  @!P6 STG.E.U8 desc[UR14][R26.64+0x11], R217 ;  /* 0x000011d91a00e986 */ /* 0x000fe2000c10110e */
[----:B------:R-:W-:Y:S01]  /*c970*/  ISETP.LT.OR P6, PT, R42, 0x1a, !P2 ;  /* 0x0000001a2a00780c */ /* 0x000fe200057c1670 */
[----:B------:R-:W-:Y:S01]  /*c980*/  FMUL R216, R216, UR20 ;  /* 0x00000014d8d87c20 */ /* 0x000fe20008400000 */
[----:B0-----:R-:W-:Y:S01]  /*c990*/  F2FP.SATFINITE.E4M3.F32.PACK_AB_MERGE_C R35, RZ, R218, RZ ;  /* 0x000000daff23723e */ /* 0x001fe200048070ff */
[----:B------:R-:W-:Y:S01]  /*c9a0*/  FMUL R215, R215, UR20 ;  /* 0x00000014d7d77c20 */ /* 0x000fe20008400000 */
[----:B------:R-:W-:Y:S01]  /*c9b0*/  FMUL R213, R213, UR20 ;  /* 0x00000014d5d57c20 */ /* 0x000fe20008400000 */
[----:B------:R-:W-:Y:S01]  /*c9c0*/  FMUL R214, R214, UR20 ;  /* 0x00000014d6d67c20 */ /* 0x000fe20008400000 */
[----:B-1----:R-:W-:Y:S01]  /*c9d0*/  F2FP.SATFINITE.E4M3.F32.PACK_AB_MERGE_C R33, RZ, R216, RZ ;  /* 0x000000d8ff21723e */ /* 0x002fe200048070ff */
[----:B------:R0:W-:Y:S01]  /*c9e0*/  @!P5 STG.E.U8 desc[UR14][R26.64+0x10], R35 ;  /* 0x000010231a00d986 */ /* 0x0001e2000c10110e */
[----:B------:R-:W-:Y:S02]  /*c9f0*/  F2FP.SATFINITE.E4M3.F32.PACK_AB_MERGE_C R215, RZ, R215, RZ ;  /* 0x000000d7ffd7723e */ /* 0x000fe400048070ff */
        /* <DEDUP_REMOVED lines=12> */
[----:B-1----:R-:W-:Y:S01]  /*cac0*/  F2FP.SATFINITE.E4M3.F32.PACK_AB_MERGE_C R33, RZ, R212, RZ ;  /* 0x000000d4ff21723e */ /* 0x002fe200048070ff */
[----:B------:R-:W-:Y:S01]  /*cad0*/  FMUL R210, R210, UR20 ;  /* 0x00000014d2d27c20 */ /* 0x000fe20008400000 */
[----:B------:R-:W-:Y:S01]  /*cae0*/  F2FP.SATFINITE.E4M3.F32.PACK_AB_MERGE_C R211, RZ, R211, RZ ;  /* 0x000000d3ffd3723e */ /* 0x000fe200048070ff */
[----:B------:R0:W-:Y:S01]  /*caf0*/  @!P5 STG.E.U8 desc[UR14][R26.64+0x18], R35 ;  /* 0x000018231a00d986 */ /* 0x0001e2000c10110e */
[C---:B------:R-:W-:Y:S02]  /*cb00*/  ISETP.LT.OR P5, PT, R42.reuse, 0x21, !P2 ;  /* 0x000000212a00780c */ /* 0x040fe400057a1670 */
        /* <DEDUP_REMOVED lines=111> */
[C---:B------:R-:W-:Y:S01]  /*d200*/  ISETP.LT.OR P5, PT, R42.reuse, 0x59, !P2 ;  /* 0x000000592a00780c */ /* 0x040fe200057a1670 */
[----:B------:R-:W-:Y:S01]  /*d210*/  FMUL R179, R179, UR20 ;  /* 0x00000014b3b37c20 */ /* 0x000fe20008400000 */
[----:B------:R-:W-:Y:S01]  /*d220*/  F2FP.SATFINITE.E4M3.F32.PACK_AB_MERGE_C R181, RZ, R181, RZ ;  /* 0x000000b5ffb5723e */ /* 0x000fe200048070ff */
[----:B------:R1:W-:Y:S04]  /*d230*/  @!P0 STG.E.U8 desc[UR14][R24.64+0x58], R33 ;  /* 0x0000582118008986 */ /* 0x0003e8000c10110e */
[----:B------:R-:W-:Y:S04]  /*d240*/  @!P1 STG.E.U8 desc[UR14][R24.64+0x59], R183 ;  /* 0x000059b718009986 */ /* 0x000fe8000c10110e */
[----:B------:R-:W-:Y:S01]  /*d250*/  @!P6 STG.E.U8 desc[UR14][R26.64+0x59], R181 ;  /* 0x000059b51a00e986 */ /* 0x000fe2000c10110e */
[----:B------:R-:W-:-:S02]  /*d260*/  ISETP.LT.OR P6, PT, R42, 0x62, !P3 ;  /* 0x000000622a00780c */ /* 0x000fc40005fc1670 */
[----:B0-----:R-:W-:Y:S01]  /*d270*/  F2FP.SATFINITE.E4M3.F32.PACK_AB_MERGE_C R35, RZ, R182, RZ ;  /* 0x000000b6ff23723e */ /* 0x001fe200048070ff */
[----:B------:R-:W-:Y:S01]  /*d280*/  FMUL R180, R180, UR20 ;  /* 0x00000014b4b47c20 */ /* 0x000fe20008400000 */
[----:B------:R-:W-:Y:S01]  /*d290*/  F2FP.SATFINITE.E4M3.F32.PACK_AB_MERGE_C R179, RZ, R179, RZ ;  /* 0x000000b3ffb3723e */ /* 0x000fe200048070ff */
[----:B------:R-:W-:Y:S01]  /*d2a0*/  FMUL R178, R178, UR20 ;  /* 0x00000014b2b27c20 */ /* 0x000fe20008400000 */
[----:B------:R-:W-:Y:S01]  /*d2b0*/  FMUL R177, R177, UR20 ;  /* 0x00000014b1b17c20 */ /* 0x000fe20008400000 */
[----:B------:R0:W-:Y:S01]  /*d2c0*/  @!P5 STG.E.U8 desc[UR14][R26.64+0x58], R35 ;  /* 0x000058231a00d986 */ /* 0x0001e2000c10110e */
[C---:B------:R-:W-:Y:S02]  /*d2d0*/  ISETP.LT.OR P5, PT, R42.reuse, 0x61, !P3 ;  /* 0x000000612a00780c */ /* 0x040fe40005fa1670 */
[----:B------:R-:W-:Y:S01]  /*d2e0*/  ISETP.LT.OR P0, PT, R42, 0x61, !P2 ;  /* 0x000000612a00780c */ /* 0x000fe20005701670 */
[----:B------:R-:W-:Y:S01]  /*d2f0*/  FMUL R176, R176, UR20 ;  /* 0x00000014b0b07c20 */ /* 0x000fe20008400000 */
[C---:B------:R-:W-:Y:S01]  /*d300*/  ISETP.LT.OR P1, PT, R42.reuse, 0x62, !P2 ;  /* 0x000000622a00780c */ /* 0x040fe20005721670 */
[----:B------:R-:W-:Y:S01]  /*d310*/  @!P6 STG.E.U8 desc[UR14][R24.64+0x61], R179 ;  /* 0x000061b31800e986 */ /* 0x000fe2000c10110e */
[----:B------:R-:W-:-:S02]  /*d320*/  ISETP.LT.OR P6, PT, R42, 0x69, !P3 ;  /* 0x000000692a00780c */ /* 0x000fc40005fc1670 */
[----:B-1----:R-:W-:Y:S01]  /*d330*/  F2FP.SATFINITE.E4M3.F32.PACK_AB_MERGE_C R33, RZ, R180, RZ ;  /* 0x000000b4ff21723e */ /* 0x002fe200048070ff */
[----:B------:R-:W-:Y:S01]  /*d340*/  FMUL R175, R175, UR20 ;  /* 0x00000014afaf7c20 */ /* 0x000fe20008400000 */
[----:B------:R-:W-:Y:S01]  /*d350*/  F2FP.SATFINITE.E4M3.F32.PACK_AB_MERGE_C R177, RZ, R177, RZ ;  /* 0x000000b1ffb1723e */ /* 0x000fe200048070ff */
[----:B------:R-:W-:Y:S01]  /*d360*/  FMUL R174, R174, UR20 ;  /* 0x00000014aeae7c20 */ /* 0x000fe20008400000 */
[----:B0-----:R-:W-:Y:S01]  /*d370*/  F2FP.SATFINITE.E4M3.F32.PACK_AB_MERGE_C R35, RZ, R178, RZ ;  /* 0x000000b2ff23723e */ /* 0x001fe200048070ff */
[----:B------:R0:W-:Y:S01]  /*d380*/  @!P5 STG.E.U8 desc[UR14][R24.64+0x60], R33 ;  /* 0x000060211800d986 */ /* 0x0001e2000c10110e */
[----:B------:R-:W-:-:S03]  /*d390*/  F2FP.SATFINITE.E4M3.F32.PACK_AB_MERGE_C R37, RZ, R176, RZ ;  /* 0x000000b0ff25723e */ /* 0x000fc600048070ff */
[----:B------:R1:W-:Y:S01]  /*d3a0*/  @!P0 STG.E.U8 desc[UR14][R26.64+0x60], R35 ;  /* 0x000060231a008986 */ /* 0x0003e2000c10110e */
[----:B------:R-:W-:-:S03]  /*d3b0*/  ISETP.LT.OR P0, PT, R42, 0x6a, !P3 ;  /* 0x0000006a2a00780c */ /* 0x000fc60005f01670 */
[----:B------:R-:W-:Y:S01]  /*d3c0*/  @!P1 STG.E.U8 desc[UR14][R26.64+0x61], R177 ;  /* 0x000061b11a009986 */ /* 0x000fe2000c10110e */
[C---:B------:R-:W-:Y:S02]  /*d3d0*/  ISETP.LT.OR P1, PT, R42.reuse, 0x69, !P2 ;  /* 0x000000692a00780c */ /* 0x040fe40005721670 */
[C---:B------:R-:W-:Y:S01]  /*d3e0*/  ISETP.LT.OR P5, PT, R42.reuse, 0x6a, !P2 ;  /* 0x0000006a2a00780c */ /* 0x040fe200057a1670 */
[----:B------:R-:W-:Y:S01]  /*d3f0*/  @!P6 STG.E.U8 desc[UR14][R24.64+0x68], R37 ;  /* 0x000068251800e986 */ /* 0x000fe2000c10110e */
[----:B------:R-:W-:Y:S01]  /*d400*/  ISETP.LT.OR P6, PT, R42, 0x71, !P3 ;  /* 0x000000712a00780c */ /* 0x000fe20005fc1670 */
[----:B------:R-:W-:Y:S01]  /*d410*/  FMUL R173, R173, UR20 ;  /* 0x00000014adad7c20 */ /* 0x000fe20008400000 */
[----:B------:R-:W-:Y:S01]  /*d420*/  F2FP.SATFINITE.E4M3.F32.PACK_AB_MERGE_C R175, RZ, R175, RZ ;  /* 0x000000afffaf723e */ /* 0x000fe200048070ff */
[----:B------:R-:W-:Y:S01]  /*d430*/  FMUL R172, R172, UR20 ;  /* 0x00000014acac7c20 */ /* 0x000fe20008400000 */
[----:B0-----:R-:W-:Y:S01]  /*d440*/  F2FP.SATFINITE.E4M3.F32.PACK_AB_MERGE_C R33, RZ, R174, RZ ;  /* 0x000000aeff21723e */ /* 0x001fe200048070ff */
[----:B------:R-:W-:Y:S01]  /*d450*/  FMUL R171, R171, UR20 ;  /* 0x00000014abab7c20 */ /* 0x000fe20008400000 */
[----:B------:R-:W-:Y:S01]  /*d460*/  F2FP.SATFINITE.E4M3.F32.PACK_AB_MERGE_C R173, RZ, R173, RZ ;  /* 0x000000adffad723e */ /* 0x000fe200048070ff */
[----:B------:R-:W-:Y:S01]  /*d470*/  @!P0 STG.E.U8 desc[UR14][R24.64+0x69], R175 ;  /* 0x000069af18008986 */ /* 0x000fe2000c10110e */
[----:B-1----:R-:W-:-:S02]  /*d480*/  F2FP.SATFINITE.E4M3.F32.PACK_AB_MERGE_C R35, RZ, R172, RZ ;  /* 0x000000acff23723e */ /* 0x002fc400048070ff */
[C---:B------:R-:W-:Y:S01]  /*d490*/  ISETP.LT.OR P0, PT, R42.reuse, 0x72, !P3 ;  /* 0x000000722a00780c */ /* 0x040fe20005f01670 */
[----:B------:R0:W-:Y:S01]  /*d4a0*/  @!P1 STG.E.U8 desc[UR14][R26.64+0x68], R33 ;  /* 0x000068211a009986 */ /* 0x0001e2000c10110e */
[----:B------:R-:W-:Y:S01]  /*d4b0*/  ISETP.LT.OR P1, PT, R42, 0x71, !P2 ;  /* 0x000000712a00780c */ /* 0x000fe20005721670 */
[----:B------:R-:W-:Y:S02]  /*d4c0*/  FMUL R170, R170, UR20 ;  /* 0x00000014aaaa7c20 */ /* 0x000fe40008400000 */
[----:B------:R-:W-:Y:S01]  /*d4d0*/  @!P5 STG.E.U8 desc[UR14][R26.64+0x69], R173 ;  /* 0x000069ad1a00d986 */ /* 0x000fe2000c10110e */
[C---:B------:R-:W-:Y:S01]  /*d4e0*/  ISETP.LT.OR P5, PT, R42.reuse, 0x72, !P2 ;  /* 0x000000722a00780c */ /* 0x040fe200057a1670 */
[----:B------:R-:W-:Y:S02]  /*d4f0*/  FMUL R169, R169, UR20 ;  /* 0x00000014a9a97c20 */ /* 0x000fe40008400000 */
[----:B------:R1:W-:Y:S01]  /*d500*/  @!P6 STG.E.U8 desc[UR14][R24.64+0x70], R35 ;  /* 0x000070231800e986 */ /* 0x0003e2000c10110e */
[----:B------:R-:W-:-:S02]  /*d510*/  ISETP.LT.OR P6, PT, R42, 0x79, !P3 ;  /* 0x000000792a00780c */ /* 0x000fc40005fc1670 */
        /* <DEDUP_REMOVED lines=8> */
[----:B------:R-:W-:Y:S02]  /*d5a0*/  F2FP.SATFINITE.E4M3.F32.PACK_AB_MERGE_C R167, RZ, R167, RZ ;  /* 0x000000a7ffa7723e */ /* 0x000fe400048070ff */
[----:B-1----:R-:W-:Y:S01]  /*d5b0*/  F2FP.SATFINITE.E4M3.F32.PACK_AB_MERGE_C R35, RZ, R168, RZ ;  /* 0x000000a8ff23723e */ /* 0x002fe200048070ff */
[----:B------:R-:W-:Y:S01]  /*d5c0*/  @!P1 STG.E.U8 desc[UR14][R26.64+0x70], R33 ;  /* 0x000070211a009986 */ /* 0x000fe2000c10110e */
[----:B------:R-:W-:-:S03]  /*d5d0*/  ISETP.GE.AND P1, PT, R41, 0x81, PT ;  /* 0x000000812900780c */ /* 0x000fc60003f26270 */
[----:B------:R-:W-:Y:S01]  /*d5e0*/  @!P5 STG.E.U8 desc[UR14][R26.64+0x71], R169 ;  /* 0x000071a91a00d986 */ /* 0x000fe2000c10110e */
[C---:B------:R-:W-:Y:S02]  /*d5f0*/  ISETP.LT.OR P5, PT, R42.reuse, 0x79, !P2 ;  /* 0x000000792a00780c */ /* 0x040fe400057a1670 */
[C---:B------:R-:W-:Y:S01]  /*d600*/  ISETP.LT.OR P2, PT, R42.reuse, 0x7a, !P2 ;  /* 0x0000007a2a00780c */ /* 0x040fe20005741670 */
[----:B------:R-:W-:Y:S01]  /*d610*/  @!P6 STG.E.U8 desc[UR14][R24.64+0x78], R35 ;  /* 0x000078231800e986 */ /* 0x000fe2000c10110e */
[C---:B------:R-:W-:Y:S01]  /*d620*/  ISETP.LT.OR P6, PT, R42.reuse, 0x1, !P1 ;  /* 0x000000012a00780c */ /* 0x040fe20004fc1670 */
[----:B------:R-:W-:Y:S02]  /*d630*/  FMUL R165, R165, UR20 ;  /* 0x00000014a5a57c20 */ /* 0x000fe40008400000 */
[----:B------:R0:W-:Y:S01]  /*d640*/  @!P3 STG.E.U8 desc[UR14][R24.64+0x79], R167 ;  /* 0x000079a71800b986 */ /* 0x0001e2000c10110e */
[----:B------:R-:W-:Y:S01]  /*d650*/  ISETP.LT.OR P3, PT, R42, 0x2, !P1 ;  /* 0x000000022a00780c */ /* 0x000fe20004f61670 */
[----:B------:R-:W-:Y:S01]  /*d660*/  FMUL R164, R164, UR20 ;  /* 0x00000014a4a47c20 */ /* 0x000fe20008400000 */
[----:B------:R-:W-:Y:S01]  /*d670*/  FMUL R163, R163, UR20 ;  /* 0x00000014a3a37c20 */ /* 0x000fe20008400000 */
[----:B------:R-:W-:Y:S01]  /*d680*/  F2FP.SATFINITE.E4M3.F32.PACK_AB_MERGE_C R37, RZ, R166, RZ ;  /* 0x000000a6ff25723e */ /* 0x000fe200048070ff */
[----:B------:R-:W-:Y:S01]  /*d690*/  FMUL R162, R162, UR20 ;  /* 0x00000014a2a27c20 */ /* 0x000fe20008400000 */
[----:B------:R-:W-:Y:S01]  /*d6a0*/  F2FP.SATFINITE.E4M3.F32.PACK_AB_MERGE_C R165, RZ, R165, RZ ;  /* 0x000000a5ffa5723e */ /* 0x000fe200048070ff */
[----:B------:R-:W-:Y:S01]  /*d6b0*/  FMUL R161, R161, UR20 ;  /* 0x00000014a1a17c20 */ /* 0x000fe20008400000 */
[----:B------:R-:W-:Y:S01]  /*d6c0*/  F2FP.SATFINITE.E4M3.F32.PACK_AB_MERGE_C R163, RZ, R163, RZ ;  /* 0x000000a3ffa3723e */ /* 0x000fe200048070ff */
[----:B------:R-:W-:Y:S01]  /*d6d0*/  FMUL R160, R160, UR20 ;  /* 0x00000014a0a07c20 */ /* 0x000fe20008400000 */
[----:B------:R-:W-:Y:S01]  /*d6e0*/  ISETP.GE.AND P0, PT, R41, 0x89, PT ;  /* 0x000000892900780c */ /* 0x000fe20003f06270 */
[----:B------:R-:W-:Y:S01]  /*d6f0*/  FMUL R159, R159, UR20 ;  /* 0x000000149f9f7c20 */ /* 0x000fe20008400000 */
[----:B0-----:R-:W-:Y:S01]  /*d700*/  F2FP.SATFINITE.E4M3.F32.PACK_AB_MERGE_C R25, RZ, R164, RZ ;  /* 0x000000a4ff19723e */ /* 0x001fe200048070ff */
[----:B------:R-:W-:Y:S01]  /*d710*/  @!P5 STG.E.U8 desc[UR14][R26.64+0x78], R37 ;  /* 0x000078251a00d986 */ /* 0x000fe2000c10110e */
[----:B------:R-:W-:-:S03]  /*d720*/  ISETP.LT.OR P5, PT, R42, 0x1, !P0 ;  /* 0x000000012a00780c */ /* 0x000fc600047a1670 */
[----:B------:R-:W-:Y:S04]  /*d730*/  @!P2 STG.E.U8 desc[UR14][R26.64+0x79], R165 ;  /* 0x000079a51a00a986 */ /* 0x000fe8000c10110e */
[----:B------:R0:W-:Y:S01]  /*d740*/  @!P6 STG.E.U8 desc[UR14][R28.64], R25 ;  /* 0x000000191c00e986 */ /* 0x0001e2000c10110e */
[----:B------:R-:W-:-:S03]  /*d750*/  ISETP.LT.OR P6, PT, R42, 0x2, !P0 ;  /* 0x000000022a00780c */ /* 0x000fc600047c1670 */
[----:B------:R-:W-:Y:S01]  /*d760*/  @!P3 STG.E.U8 desc[UR14][R28.64+0x1], R163 ;  /* 0x000001a31c00b986 */ /* 0x000fe2000c10110e */
[C---:B------:R-:W-:Y:S02]  /*d770*/  ISETP.LT.OR P3, PT, R42.reuse, 0x9, !P1 ;  /* 0x000000092a00780c */ /* 0x040fe40004f61670 */
[----:B------:R-:W-:Y:S01]  /*d780*/  ISETP.LT.OR P2, PT, R42, 0xa, !P1 ;  /* 0x0000000a2a00780c */ /* 0x000fe20004f41670 */
[----:B------:R-:W-:Y:S01]  /*d790*/  FMUL R158, R158, UR20 ;  /* 0x000000149e9e7c20 */ /* 0x000fe20008400000 */
[----:B------:R-:W-:Y:S01]  /*d7a0*/  F2FP.SATFINITE.E4M3.F32.PACK_AB_MERGE_C R33, RZ, R162, RZ ;  /* 0x000000a2ff21723e */ /* 0x000fe200048070ff */
[----:B------:R-:W-:Y:S01]  /*d7b0*/  FMUL R157, R157, UR20 ;  /* 0x000000149d9d7c20 */ /* 0x000fe20008400000 */
[----:B------:R-:W-:Y:S01]  /*d7c0*/  F2FP.SATFINITE.E4M3.F32.PACK_AB_MERGE_C R161, RZ, R161, RZ ;  /* 0x000000a1ffa1723e */ /* 0x000fe200048070ff */
[----:B------:R-:W-:Y:S01]  /*d7d0*/  FMUL R156, R156, UR20 ;  /* 0x000000149c9c7c20 */ /* 0x000fe20008400000 */
[----:B0-----:R-:W-:Y:S01]  /*d7e0*/  F2FP.SATFINITE.E4M3.F32.PACK_AB_MERGE_C R25, RZ, R160, RZ ;  /* 0x000000a0ff19723e */ /* 0x001fe200048070ff */
[----:B------:R-:W-:Y:S01]  /*d7f0*/  @!P5 STG.E.U8 desc[UR14][R30.64], R33 ;  /* 0x000000211e00d986 */ /* 0x000fe2000c10110e */
[----:B------:R-:W-:-:S02]  /*d800*/  F2FP.SATFINITE.E4M3.F32.PACK_AB_MERGE_C R159, RZ, R159, RZ ;  /* 0x0000009fff9f723e */ /* 0x000fc400048070ff */
[C---:B------:R-:W-:Y:S01]  /*d810*/  ISETP.LT.OR P5, PT, R42.reuse, 0x9, !P0 ;  /* 0x000000092a00780c */ /* 0x040fe200047a1670 */
[----:B------:R-:W-:Y:S01]  /*d820*/  @!P6 STG.E.U8 desc[UR14][R30.64+0x1], R161 ;  /* 0x000001a11e00e986 */ /* 0x000fe2000c10110e */
[----:B------:R-:W-:-:S03]  /*d830*/  ISETP.LT.OR P6, PT, R42, 0xa, !P0 ;  /* 0x0000000a2a00780c */ /* 0x000fc600047c1670 */
[----:B------:R0:W-:Y:S01]  /*d840*/  @!P3 STG.E.U8 desc[UR14][R28.64+0x8], R25 ;  /* 0x000008191c00b986 */ /* 0x0001e2000c10110e */
[----:B------:R-:W-:-:S03]  /*d850*/  ISETP.LT.OR P3, PT, R42, 0x11, !P1 ;  /* 0x000000112a00780c */ /* 0x000fc60004f61670 */
[----:B------:R-:W-:Y:S01]  /*d860*/  @!P2 STG.E.U8 desc[UR14][R28.64+0x9], R159 ;  /* 0x0000099f1c00a986 */ /* 0x000fe2000c10110e */
[----:B------:R-:W-:Y:S01]  /*d870*/  ISETP.LT.OR P2, PT, R42, 0x12, !P1 ;  /* 0x000000122a00780c */ /* 0x000fe20004f41670 */
[----:B------:R-:W-:Y:S01]  /*d880*/  FMUL R155, R155, UR20 ;  /* 0x000000149b9b7c20 */ /* 0x000fe20008400000 */
[----:B------:R-:W-:Y:S01]  /*d890*/  F2FP.SATFINITE.E4M3.F32.PACK_AB_MERGE_C R27, RZ, R158, RZ ;  /* 0x0000009eff1b723e */ /* 0x000fe200048070ff */
[----:B------:R-:W-:Y:S01]  /*d8a0*/  FMUL R154, R154, UR20 ;  /* 0x000000149a9a7c20 */ /* 0x000fe20008400000 */
[----:B------:R-:W-:Y:S01]  /*d8b0*/  F2FP.SATFINITE.E4M3.F32.PACK_AB_MERGE_C R157, RZ, R157, RZ ;  /* 0x0000009dff9d723e */ /* 0x000fe200048070ff */
[----:B------:R-:W-:Y:S01]  /*d8c0*/  FMUL R153, R153, UR20 ;  /* 0x0000001499997c20 */ /* 0x000fe20008400000 */
        /* <DEDUP_REMOVED lines=25> */
[----:B------:R1:W-:Y:S01]  /*da60*/  @!P2 STG.E.U8 desc[UR14][R28.64+0x19], R23 ;  /* 0x000019171c00a986 */ /* 0x0003e2000c10110e */
        /* <DEDUP_REMOVED lines=11> */
[----:B------:R0:W-:Y:S01]  /*db20*/  @!P6 STG.E.U8 desc[UR14][R30.64+0x19], R21 ;  /* 0x000019151e00e986 */ /* 0x0001e2000c10110e */
[----:B------:R-:W-:-:S03]  /*db30*/  ISETP.LT.OR P6, PT, R42, 0x22, !P0 ;  /* 0x000000222a00780c */ /* 0x000fc600047c1670 */
[----:B------:R-:W-:Y:S01]  /*db40*/  @!P3 STG.E.U8 desc[UR14][R28.64+0x20], R25 ;  /* 0x000020191c00b986 */ /* 0x000fe2000c10110e */
[----:B------:R-:W-:-:S03]  /*db50*/  ISETP.LT.OR P3, PT, R42, 0x29, !P1 ;  /* 0x000000292a00780c */ /* 0x000fc60004f61670 */
[----:B------:R2:W-:Y:S01]  /*db60*/  @!P2 STG.E.U8 desc[UR14][R28.64+0x21], R19 ;  /* 0x000021131c00a986 */ /* 0x0005e2000c10110e */
[----:B------:R-:W-:Y:S01]  /*db70*/  ISETP.LT.OR P2, PT, R42, 0x2a, !P1 ;  /* 0x0000002a2a00780c */ /* 0x000fe20004f41670 */
[----:B------:R-:W-:Y:S01]  /*db80*/  FMUL R15, R15, UR20 ;  /* 0x000000140f0f7c20 */ /* 0x000fe20008400000 */
[----:B-1----:R-:W-:Y:S01]  /*db90*/  F2FP.SATFINITE.E4M3.F32.PACK_AB_MERGE_C R23, RZ, R18, RZ ;  /* 0x00000012ff17723e */ /* 0x002fe200048070ff */
[----:B------:R-:W-:Y:S01]  /*dba0*/  FMUL R14, R14, UR20 ;  /* 0x000000140e0e7c20 */ /* 0x000fe20008400000 */
[----:B------:R-:W-:Y:S01]  /*dbb0*/  F2FP.SATFINITE.E4M3.F32.PACK_AB_MERGE_C R17, RZ, R17, RZ ;  /* 0x00000011ff11723e */ /* 0x000fe200048070ff */
[----:B------:R-:W-:Y:S01]  /*dbc0*/  FMUL R13, R13, UR20 ;  /* 0x000000140d0d7c20 */ /* 0x000fe20008400000 */
[----:B0-----:R-:W-:Y:S01]  /*dbd0*/  F2FP.SATFINITE.E4M3.F32.PACK_AB_MERGE_C R21, RZ, R16, RZ ;  /* 0x00000010ff15723e */ /* 0x001fe200048070ff */
[----:B------:R-:W-:Y:S01]  /*dbe0*/  @!P5 STG.E.U8 desc[UR14][R30.64+0x20], R23 ;  /* 0x000020171e00d986 */ /* 0x000fe2000c10110e */
[----:B------:R-:W-:Y:S02]  /*dbf0*/  F2FP.SATFINITE.E4M3.F32.PACK_AB_MERGE_C R15, RZ, R15, RZ ;  /* 0x0000000fff0f723e */ /* 0x000fe400048070ff */
[C---:B------:R-:W-:Y:S01]  /*dc00*/  ISETP.LT.OR P5, PT, R42.reuse, 0x29, !P0 ;  /* 0x000000292a00780c */ /* 0x040fe200047a1670 */
[----:B------:R-:W-:Y:S01]  /*dc10*/  @!P6 STG.E.U8 desc[UR14][R30.64+0x21], R17 ;  /* 0x000021111e00e986 */ /* 0x000fe2000c10110e */
[----:B------:R-:W-:-:S03]  /*dc20*/  ISETP.LT.OR P6, PT, R42, 0x2a, !P0 ;  /* 0x0000002a2a00780c */ /* 0x000fc600047c1670 */
[----:B------:R-:W-:Y:S01]  /*dc30*/  @!P3 STG.E.U8 desc[UR14][R28.64+0x28], R21 ;  /* 0x000028151c00b986 */ /* 0x000fe2000c10110e */
[----:B------:R-:W-:Y:S01]  /*dc40*/  ISETP.LT.OR P3, PT, R42, 0x31, !P1 ;  /* 0x000000312a00780c */ /* 0x000fe20004f61670 */
[----:B------:R-:W-:Y:S02]  /*dc50*/  FMUL R12, R12, UR20 ;  /* 0x000000140c0c7c20 */ /* 0x000fe40008400000 */
[----:B------:R0:W-:Y:S01]  /*dc60*/  @!P2 STG.E.U8 desc[UR14][R28.64+0x29], R15 ;  /* 0x0000290f1c00a986 */ /* 0x0001e2000c10110e */
[----:B------:R-:W-:Y:S01]  /*dc70*/  ISETP.LT.OR P2, PT, R42, 0x32, !P1 ;  /* 0x000000322a00780c */ /* 0x000fe20004f41670 */
[----:B------:R-:W-:Y:S01]  /*dc80*/  FMUL R11, R11, UR20 ;  /* 0x000000140b0b7c20 */ /* 0x000fe20008400000 */
[----:B--2---:R-:W-:Y:S01]  /*dc90*/  F2FP.SATFINITE.E4M3.F32.PACK_AB_MERGE_C R19, RZ, R14, RZ ;  /* 0x0000000eff13723e */ /* 0x004fe200048070ff */
[----:B------:R-:W2:Y:S01]  /*dca0*/  LDL.LU R222, [R1+0x18] ;  /* 0x0000180001de7983 */ /* 0x000ea20000300800 */
[----:B------:R-:W-:Y:S02]  /*dcb0*/  F2FP.SATFINITE.E4M3.F32.PACK_AB_MERGE_C R13, RZ, R13, RZ ;  /* 0x0000000dff0d723e */ /* 0x000fe400048070ff */
[----:B------:R-:W-:Y:S01]  /*dcc0*/  F2FP.SATFINITE.E4M3.F32.PACK_AB_MERGE_C R11, RZ, R11, RZ ;  /* 0x0000000bff0b723e */ /* 0x000fe200048070ff */
[----:B------:R-:W-:Y:S01]  /*dcd0*/  @!P5 STG.E.U8 desc[UR14][R30.64+0x28], R19 ;  /* 0x000028131e00d986 */ /* 0x000fe2000c10110e */
[----:B0-----:R-:W-:-:S03]  /*dce0*/  F2FP.SATFINITE.E4M3.F32.PACK_AB_MERGE_C R15, RZ, R12, RZ ;  /* 0x0000000cff0f723e */ /* 0x001fc600048070ff */
[----:B------:R0:W-:Y:S01]  /*dcf0*/  @!P6 STG.E.U8 desc[UR14][R30.64+0x29], R13 ;  /* 0x0000290d1e00e986 */ /* 0x0001e2000c10110e */
[C---:B------:R-:W-:Y:S02]  /*dd00*/  ISETP.LT.OR P5, PT, R42.reuse, 0x31, !P0 ;  /* 0x000000312a00780c */ /* 0x040fe400047a1670 */
[C---:B------:R-:W-:Y:S01]  /*dd10*/  ISETP.LT.OR P6, PT, R42.reuse, 0x32, !P0 ;  /* 0x000000322a00780c */ /* 0x040fe200047c1670 */
[----:B------:R-:W-:Y:S01]  /*dd20*/  @!P3 STG.E.U8 desc[UR14][R28.64+0x30], R15 ;  /* 0x0000300f1c00b986 */ /* 0x000fe2000c10110e */
[----:B------:R-:W-:Y:S01]  /*dd30*/  ISETP.LT.OR P3, PT, R42, 0x39, !P1 ;  /* 0x000000392a00780c */ /* 0x000fe20004f61670 */
[----:B------:R-:W-:Y:S01]  /*dd40*/  FMUL R10, R10, UR20 ;  /* 0x000000140a0a7c20 */ /* 0x000fe20008400000 */
[----:B------:R-:W-:Y:S01]  /*dd50*/  FMUL R9, R9, UR20 ;  /* 0x0000001409097c20 */ /* 0x000fe20008400000 */
[----:B------:R-:W2:Y:S01]  /*dd60*/  LDL.LU R223, [R1+0x14] ;  /* 0x0000140001df7983 */ /* 0x000ea20000300800 */
[----:B------:R-:W-:-:S03]  /*dd70*/  FMUL R8, R8, UR20 ;  /* 0x0000001408087c20 */ /* 0x000fc60008400000 */
[----:B------:R-:W2:Y:S01]  /*dd80*/  LDL.LU R221, [R1+0x10] ;  /* 0x0000100001dd7983 */ /* 0x000ea20000300800 */
[----:B------:R-:W-:-:S03]  /*dd90*/  F2FP.SATFINITE.E4M3.F32.PACK_AB_MERGE_C R17, RZ, R10, RZ ;  /* 0x0000000aff11723e */ /* 0x000fc600048070ff */
[----:B------:R-:W2:Y:S01]  /*dda0*/  LDL.LU R220, [R1+0xc] ;  /* 0x00000c0001dc7983 */ /* 0x000ea20000300800 */
[----:B------:R-:W-:Y:S01]  /*ddb0*/  F2FP.SATFINITE.E4M3.F32.PACK_AB_MERGE_C R9, RZ, R9, RZ ;  /* 0x00000009ff09723e */ /* 0x000fe200048070ff */
[----:B------:R-:W-:Y:S01]  /*ddc0*/  FMUL R7, R7, UR20 ;  /* 0x0000001407077c20 */ /* 0x000fe20008400000 */
[----:B0-----:R-:W-:Y:S01]  /*ddd0*/  F2FP.SATFINITE.E4M3.F32.PACK_AB_MERGE_C R13, RZ, R8, RZ ;  /* 0x00000008ff0d723e */ /* 0x001fe200048070ff */
[----:B------:R0:W-:Y:S01]  /*dde0*/  @!P2 STG.E.U8 desc[UR14][R28.64+0x31], R11 ;  /* 0x0000310b1c00a986 */ /* 0x0001e2000c10110e */
[----:B------:R-:W-:Y:S01]  /*ddf0*/  ISETP.LT.OR P2, PT, R42, 0x3a, !P1 ;  /* 0x0000003a2a00780c */ /* 0x000fe20004f41670 */
[----:B-----5:R-:W-:Y:S01]  /*de00*/  FMUL R2, R2, UR20 ;  /* 0x0000001402027c20 */ /* 0x020fe20008400000 */
[----:B------:R-:W-:Y:S01]  /*de10*/  F2FP.SATFINITE.E4M3.F32.PACK_AB_MERGE_C R7, RZ, R7, RZ ;  /* 0x00000007ff07723e */ /* 0x000fe200048070ff */
[----:B------:R-:W-:Y:S01]  /*de20*/  @!P5 STG.E.U8 desc[UR14][R30.64+0x30], R17 ;  /* 0x000030111e00d986 */ /* 0x000fe2000c10110e */
[----:B------:R-:W-:Y:S01]  /*de30*/  FMUL R3, R3, UR20 ;  /* 0x0000001403037c20 */ /* 0x000fe20008400000 */
[----:B------:R-:W-:Y:S01]  /*de40*/  FMUL R4, R4, UR20 ;  /* 0x0000001404047c20 */ /* 0x000fe20008400000 */
[C---:B------:R-:W-:Y:S01]  /*de50*/  ISETP.LT.OR P5, PT, R42.reuse, 0x39, !P0 ;  /* 0x000000392a00780c */ /* 0x040fe200047a1670 */
[----:B------:R1:W-:Y:S01]  /*de60*/  @!P6 STG.E.U8 desc[UR14][R30.64+0x31], R9 ;  /* 0x000031091e00e986 */ /* 0x0003e2000c10110e */
[----:B------:R-:W-:Y:S01]  /*de70*/  ISETP.LT.OR P6, PT, R42, 0x3a, !P0 ;  /* 0x0000003a2a00780c */ /* 0x000fe200047c1670 */
[----:B------:R-:W-:Y:S01]  /*de80*/  FMUL R6, R6, UR20 ;  /* 0x0000001406067c20 */ /* 0x000fe20008400000 */
[----:B------:R-:W-:Y:S01]  /*de90*/  FMUL R5, R5, UR20 ;  /* 0x0000001405057c20 */ /* 0x000fe20008400000 */
[----:B------:R3:W-:Y:S01]  /*dea0*/  @!P3 STG.E.U8 desc[UR14][R28.64+0x38], R13 ;  /* 0x0000380d1c00b986 */ /* 0x0007e2000c10110e */
[----:B------:R-:W-:Y:S01]  /*deb0*/  ISETP.LT.OR P3, PT, R42, 0x41, !P1 ;  /* 0x000000412a00780c */ /* 0x000fe20004f61670 */
[----:B------:R-:W-:Y:S01]  /*dec0*/  FMUL R0, R0, UR20 ;  /* 0x0000001400007c20 */ /* 0x000fe20008400000 */
[----:B0-----:R-:W-:Y:S01]  /*ded0*/  F2FP.SATFINITE.E4M3.F32.PACK_AB_MERGE_C R11, RZ, R6, RZ ;  /* 0x00000006ff0b723e */ /* 0x001fe200048070ff */
[----:B------:R-:W2:Y:S01]  /*dee0*/  LDL.LU R224, [R1+0x1c] ;  /* 0x00001c0001e07983 */ /* 0x000ea20000300800 */
[----:B------:R-:W-:-:S03]  /*def0*/  F2FP.SATFINITE.E4M3.F32.PACK_AB_MERGE_C R5, RZ, R5, RZ ;  /* 0x00000005ff05723e */ /* 0x000fc600048070ff */
[----:B------:R0:W-:Y:S01]  /*df00*/  @!P2 STG.E.U8 desc[UR14][R28.64+0x39], R7 ;  /* 0x000039071c00a986 */ /* 0x0001e2000c10110e */
[----:B-1----:R-:W-:Y:S01]  /*df10*/  F2FP.SATFINITE.E4M3.F32.PACK_AB_MERGE_C R9, RZ, R4, RZ ;  /* 0x00000004ff09723e */ /* 0x002fe200048070ff */
[----:B------:R-:W-:Y:S01]  /*df20*/  FMUL R4, R226, UR20 ;  /* 0x00000014e2047c20 */ /* 0x000fe20008400000 */
[C---:B------:R-:W-:Y:S01]  /*df30*/  ISETP.LT.OR P2, PT, R42.reuse, 0x42, !P1 ;  /* 0x000000422a00780c */ /* 0x040fe20004f41670 */
[----:B------:R-:W-:Y:S01]  /*df40*/  @!P5 STG.E.U8 desc[UR14][R30.64+0x38], R11 ;  /* 0x0000380b1e00d986 */ /* 0x000fe2000c10110e */
[----:B---3--:R-:W-:Y:S01]  /*df50*/  F2FP.SATFINITE.E4M3.F32.PACK_AB_MERGE_C R13, RZ, R2, RZ ;  /* 0x00000002ff0d723e */ /* 0x008fe200048070ff */
[----:B----4-:R-:W-:Y:S01]  /*df60*/  FMUL R2, R225, UR20 ;  /* 0x00000014e1027c20 */ /* 0x010fe20008400000 */
[----:B------:R-:W-:Y:S01]  /*df70*/  ISETP.LT.OR P5, PT, R42, 0x41, !P0 ;  /* 0x000000412a00780c */ /* 0x000fe200047a1670 */
[----:B------:R-:W3:Y:S01]  /*df80*/  LDL.LU R225, [R1+0x20] ;  /* 0x0000200001e17983 */ /* 0x000ee20000300800 */
[----:B0-----:R-:W-:Y:S01]  /*df90*/  F2FP.SATFINITE.E4M3.F32.PACK_AB_MERGE_C R7, RZ, R3, RZ ;  /* 0x00000003ff07723e */ /* 0x001fe200048070ff */
[----:B------:R-:W-:-:S02]  /*dfa0*/  FMUL R3, R227, UR20 ;  /* 0x00000014e3037c20 */ /* 0x000fc40008400000 */
[----:B------:R0:W-:Y:S01]  /*dfb0*/  @!P6 STG.E.U8 desc[UR14][R30.64+0x39], R5 ;  /* 0x000039051e00e986 */ /* 0x0001e2000c10110e */
[----:B------:R-:W-:-:S03]  /*dfc0*/  ISETP.LT.OR P6, PT, R42, 0x42, !P0 ;  /* 0x000000422a00780c */ /* 0x000fc600047c1670 */
[----:B------:R-:W4:Y:S04]  /*dfd0*/  LDL.LU R227, [R1+0x24] ;  /* 0x0000240001e37983 */ /* 0x000f280000300800 */
[----:B------:R-:W4:Y:S04]  /*dfe0*/  LDL.LU R226, [R1+0x28] ;  /* 0x0000280001e27983 */ /* 0x000f280000300800 */
[----:B------:R-:W-:Y:S01]  /*dff0*/  @!P3 STG.E.U8 desc[UR14][R28.64+0x40], R9 ;  /* 0x000040091c00b986 */ /* 0x000fe2000c10110e */
[C---:B------:R-:W-:Y:S02]  /*e000*/  ISETP.LT.OR P3, PT, R42.reuse, 0x49, !P1 ;  /* 0x000000492a00780c */ /* 0x040fe40004f61670 */
[----:B0-----:R-:W-:Y:S01]  /*e010*/  F2FP.SATFINITE.E4M3.F32.PACK_AB_MERGE_C R5, RZ, R0, RZ ;  /* 0x00000000ff05723e */ /* 0x001fe200048070ff */
[----:B------:R0:W-:Y:S01]  /*e020*/  @!P2 STG.E.U8 desc[UR14][R28.64+0x41], R7 ;  /* 0x000041071c00a986 */ /* 0x0001e2000c10110e */
[----:B------:R-:W-:-:S03]  /*e030*/  ISETP.LT.OR P2, PT, R42, 0x4a, !P1 ;  /* 0x0000004a2a00780c */ /* 0x000fc60004f41670 */
[----:B------:R-:W-:Y:S01]  /*e040*/  @!P5 STG.E.U8 desc[UR14][R30.64+0x40], R13 ;  /* 0x0000400d1e00d986 */ /* 0x000fe2000c10110e */
[----:B------:R-:W-:-:S03]  /*e050*/  ISETP.LT.OR P5, PT, R42, 0x49, !P0 ;  /* 0x000000492a00780c */ /* 0x000fc600047a1670 */
[----:B------:R1:W-:Y:S01]  /*e060*/  @!P6 STG.E.U8 desc[UR14][R30.64+0x41], R5 ;  /* 0x000041051e00e986 */ /* 0x0003e2000c10110e */
[----:B0-----:R-:W-:Y:S02]  /*e070*/  F2FP.SATFINITE.E4M3.F32.PACK_AB_MERGE_C R7, RZ, R2, RZ ;  /* 0x00000002ff07723e */ /* 0x001fe400048070ff */
[----:B------:R-:W-:-:S03]  /*e080*/  ISETP.LT.OR P6, PT, R42, 0x4a, !P0 ;  /* 0x0000004a2a00780c */ /* 0x000fc600047c1670 */
[----:B------:R0:W-:Y:S01]  /*e090*/  @!P3 STG.E.U8 desc[UR14][R28.64+0x48], R7 ;  /* 0x000048071c00b986 */ /* 0x0001e2000c10110e */
[----:B------:R-:W-:Y:S02]  /*e0a0*/  ISETP.LT.OR P3, PT, R42, 0x51, !P1 ;  /* 0x000000512a00780c */ /* 0x000fe40004f61670 */
[----:B------:R-:W-:Y:S02]  /*e0b0*/  F2FP.SATFINITE.E4M3.F32.PACK_AB_MERGE_C R9, RZ, R3, RZ ;  /* 0x00000003ff09723e */ /* 0x000fe400048070ff */
[----:B------:R-:W-:-:S03]  /*e0c0*/  F2FP.SATFINITE.E4M3.F32.PACK_AB_MERGE_C R11, RZ, R4, RZ ;  /* 0x00000004ff0b723e */ /* 0x000fc600048070ff */
[----:B------:R0:W-:Y:S04]  /*e0d0*/  @!P2 STG.E.U8 desc[UR14][R28.64+0x49], R9 ;  /* 0x000049091c00a986 */ /* 0x0001e8000c10110e */
[----:B------:R-:W-:Y:S01]  /*e0e0*/  @!P5 STG.E.U8 desc[UR14][R30.64+0x48], R11 ;  /* 0x0000480b1e00d986 */ /* 0x000fe2000c10110e */
[----:B--2---:R-:W-:Y:S01]  /*e0f0*/  FMUL R2, R221, UR20 ;  /* 0x00000014dd027c20 */ /* 0x004fe20008400000 */
[----:B------:R-:W-:Y:S02]  /*e100*/  FMUL R0, R220, UR20 ;  /* 0x00000014dc007c20 */ /* 0x000fe40008400000 */
[----:B------:R-:W2:Y:S04]  /*e110*/  LDL.LU R220, [R1+0x2c] ;  /* 0x00002c0001dc7983 */ /* 0x000ea80000300800 */
[----:B------:R-:W2:Y:S01]  /*e120*/  LDL.LU R221, [R1+0x30] ;  /* 0x0000300001dd7983 */ /* 0x000ea20000300800 */
[----:B-1----:R-:W-:Y:S01]  /*e130*/  F2FP.SATFINITE.E4M3.F32.PACK_AB_MERGE_C R5, RZ, R0, RZ ;  /* 0x00000000ff05723e */ /* 0x002fe200048070ff */
[----:B------:R-:W-:Y:S01]  /*e140*/  FMUL R0, R222, UR20 ;  /* 0x00000014de007c20 */ /* 0x000fe20008400000 */
[----:B------:R-:W-:Y:S01]  /*e150*/  FMUL R3, R223, UR20 ;  /* 0x00000014df037c20 */ /* 0x000fe20008400000 */
[----:B0-----:R-:W-:Y:S01]  /*e160*/  F2FP.SATFINITE.E4M3.F32.PACK_AB_MERGE_C R7, RZ, R2, RZ ;  /* 0x00000002ff07723e */ /* 0x001fe200048070ff */
[----:B------:R-:W2:Y:S02]  /*e170*/  LDL.LU R223, [R1+0x34] ;  /* 0x0000340001df7983 */ /* 0x000ea40000300800 */
[----:B------:R-:W-:-:S02]  /*e180*/  F2FP.SATFINITE.E4M3.F32.PACK_AB_MERGE_C R13, RZ, R0, RZ ;  /* 0x00000000ff0d723e */ /* 0x000fc400048070ff */
[----:B------:R-:W2:Y:S01]  /*e190*/  LDL.LU R222, [R1+0x38] ;  /* 0x0000380001de7983 */ /* 0x000ea20000300800 */
[----:B------:R-:W-:Y:S01]  /*e1a0*/  F2FP.SATFINITE.E4M3.F32.PACK_AB_MERGE_C R9, RZ, R3, RZ ;  /* 0x00000003ff09723e */ /* 0x000fe200048070ff */
[----:B------:R-:W-:Y:S02]  /*e1b0*/  FMUL R2, R224, UR20 ;  /* 0x00000014e0027c20 */ /* 0x000fe40008400000 */
[----:B------:R-:W2:Y:S04]  /*e1c0*/  LDL.LU R224, [R1+0x3c] ;  /* 0x00003c0001e07983 */ /* 0x000ea80000300800 */
[----:B------:R-:W-:Y:S01]  /*e1d0*/  @!P6 STG.E.U8 desc[UR14][R30.64+0x49], R5 ;  /* 0x000049051e00e986 */ /* 0x000fe2000c10110e */
[----:B---3--:R-:W-:-:S03]  /*e1e0*/  FMUL R0, R225, UR20 ;  /* 0x00000014e1007c20 */ /* 0x008fc60008400000 */
[----:B------:R0:W-:Y:S04]  /*e1f0*/  @!P3 STG.E.U8 desc[UR14][R28.64+0x50], R7 ;  /* 0x000050071c00b986 */ /* 0x0001e8000c10110e */
[----:B------:R-:W3:Y:S01]  /*e200*/  LDL.LU R225, [R1+0x40] ;  /* 0x0000400001e17983 */ /* 0x000ee20000300800 */
[----:B----4-:R-:W-:-:S03]  /*e210*/  FMUL R3, R227, UR20 ;  /* 0x00000014e3037c20 */ /* 0x010fc60008400000 */
[----:B------:R-:W4:Y:S01]  /*e220*/  LDL.LU R227, [R1+0x44] ;  /* 0x0000440001e37983 */ /* 0x000f220000300800 */
[----:B0-----:R-:W-:Y:S01]  /*e230*/  F2FP.SATFINITE.E4M3.F32.PACK_AB_MERGE_C R7, RZ, R0, RZ ;  /* 0x00000000ff07723e */ /* 0x001fe200048070ff */
[----:B------:R-:W-:Y:S02]  /*e240*/  FMUL R0, R226, UR20 ;  /* 0x00000014e2007c20 */ /* 0x000fe40008400000 */
[----:B------:R-:W4:Y:S01]  /*e250*/  LDL.LU R226, [R1+0x48] ;  /* 0x0000480001e27983 */ /* 0x000f220000300800 */
[C---:B------:R-:W-:Y:S02]  /*e260*/  ISETP.LT.OR P2, PT, R42.reuse, 0x52, !P1 ;  /* 0x000000522a00780c */ /* 0x040fe40004f41670 */
[C---:B------:R-:W-:Y:S01]  /*e270*/  ISETP.LT.OR P6, PT, R42.reuse, 0x52, !P0 ;  /* 0x000000522a00780c */ /* 0x040fe200047c1670 */
[----:B------:R-:W4:Y:S01]  /*e280*/  LDL.LU R218, [R1+0x4c] ;  /* 0x00004c0001da7983 */ /* 0x000f220000300800 */
[----:B------:R-:W-:Y:S02]  /*e290*/  F2FP.SATFINITE.E4M3.F32.PACK_AB_MERGE_C R5, RZ, R2, RZ ;  /* 0x00000002ff05723e */ /* 0x000fe400048070ff */
[----:B------:R-:W-:-:S02]  /*e2a0*/  ISETP.LT.OR P5, PT, R42, 0x51, !P0 ;  /* 0x000000512a00780c */ /* 0x000fc400047a1670 */
[----:B------:R-:W-:Y:S02]  /*e2b0*/  F2FP.SATFINITE.E4M3.F32.PACK_AB_MERGE_C R11, RZ, R0, RZ ;  /* 0x00000000ff0b723e */ /* 0x000fe400048070ff */
[----:B------:R-:W-:-:S03]  /*e2c0*/  ISETP.LT.OR P3, PT, R42, 0x59, !P1 ;  /* 0x000000592a00780c */ /* 0x000fc60004f61670 */
[----:B------:R0:W-:Y:S01]  /*e2d0*/  @!P2 STG.E.U8 desc[UR14][R28.64+0x51], R9 ;  /* 0x000051091c00a986 */ /* 0x0001e2000c10110e */
[----:B------:R-:W-:-:S03]  /*e2e0*/  ISETP.LT.OR P2, PT, R42, 0x5a, !P1 ;  /* 0x0000005a2a00780c */ /* 0x000fc60004f41670 */
[----:B------:R1:W-:Y:S01]  /*e2f0*/  @!P6 STG.E.U8 desc[UR14][R30.64+0x51], R5 ;  /* 0x000051051e00e986 */ /* 0x0003e2000c10110e */
[----:B------:R-:W-:-:S03]  /*e300*/  ISETP.LT.OR P6, PT, R42, 0x5a, !P0 ;  /* 0x0000005a2a00780c */ /* 0x000fc600047c1670 */
[----:B------:R-:W-:Y:S01]  /*e310*/  @!P5 STG.E.U8 desc[UR14][R30.64+0x50], R13 ;  /* 0x0000500d1e00d986 */ /* 0x000fe2000c10110e */
[----:B0-----:R-:W-:-:S03]  /*e320*/  F2FP.SATFINITE.E4M3.F32.PACK_AB_MERGE_C R9, RZ, R3, RZ ;  /* 0x00000003ff09723e */ /* 0x001fc600048070ff */
[----:B------:R0:W-:Y:S04]  /*e330*/  @!P3 STG.E.U8 desc[UR14][R28.64+0x58], R7 ;  /* 0x000058071c00b986 */ /* 0x0001e8000c10110e */
[----:B------:R0:W-:Y:S01]  /*e340*/  @!P2 STG.E.U8 desc[UR14][R28.64+0x59], R9 ;  /* 0x000059091c00a986 */ /* 0x0001e2000c10110e */
[----:B--2---:R-:W-:-:S03]  /*e350*/  FMUL R0, R220, UR20 ;  /* 0x00000014dc007c20 */ /* 0x004fc60008400000 */
[----:B------:R-:W2:Y:S01]  /*e360*/  LDL.LU R220, [R1+0x50] ;  /* 0x0000500001dc7983 */ /* 0x000ea20000300800 */
[----:B------:R-:W-:-:S03]  /*e370*/  FMUL R2, R221, UR20 ;  /* 0x00000014dd027c20 */ /* 0x000fc60008400000 */
[----:B------:R-:W2:Y:S01]  /*e380*/  LDL.LU R221, [R1+0x54] ;  /* 0x0000540001dd7983 */ /* 0x000ea20000300800 */
[----:B-1----:R-:W-:Y:S01]  /*e390*/  F2FP.SATFINITE.E4M3.F32.PACK_AB_MERGE_C R5, RZ, R0, RZ ;  /* 0x00000000ff05723e */ /* 0x002fe200048070ff */
[----:B------:R-:W-:Y:S02]  /*e3a0*/  FMUL R3, R223, UR20 ;  /* 0x00000014df037c20 */ /* 0x000fe40008400000 */
[----:B------:R-:W2:Y:S01]  /*e3b0*/  LDL.LU R223, [R1+0x58] ;  /* 0x0000580001df7983 */ /* 0x000ea20000300800 */
[----:B0-----:R-:W-:Y:S01]  /*e3c0*/  F2FP.SATFINITE.E4M3.F32.PACK_AB_MERGE_C R7, RZ, R2, RZ ;  /* 0x00000002ff07723e */ /* 0x001fe200048070ff */
[----:B------:R-:W-:Y:S01]  /*e3d0*/  FMUL R4, R222, UR20 ;  /* 0x00000014de047c20 */ /* 0x000fe20008400000 */
[----:B------:R-:W-:Y:S01]  /*e3e0*/  F2FP.SATFINITE.E4M3.F32.PACK_AB_MERGE_C R9, RZ, R3, RZ ;  /* 0x00000003ff09723e */ /* 0x000fe200048070ff */
[----:B------:R-:W2:Y:S01]  /*e3f0*/  LDL.LU R222, [R1+0x5c] ;  /* 0x00005c0001de7983 */ /* 0x000ea20000300800 */
[----:B------:R-:W-:-:S03]  /*e400*/  FMUL R0, R224, UR20 ;  /* 0x00000014e0007c20 */ /* 0x000fc60008400000 */
[----:B------:R0:W-:Y:S04]  /*e410*/  @!P6 STG.E.U8 desc[UR14][R30.64+0x59], R5 ;  /* 0x000059051e00e986 */ /* 0x0001e8000c10110e */
[----:B------:R-:W2:Y:S01]  /*e420*/  LDL.LU R224, [R1+0x60] ;  /* 0x0000600001e07983 */ /* 0x000ea20000300800 */
[----:B0-----:R-:W-:Y:S01]  /*e430*/  F2FP.SATFINITE.E4M3.F32.PACK_AB_MERGE_C R5, RZ, R0, RZ ;  /* 0x00000000ff05723e */ /* 0x001fe200048070ff */
[----:B---3--:R-:W-:Y:S02]  /*e440*/  FMUL R2, R225, UR20 ;  /* 0x00000014e1027c20 */ /* 0x008fe40008400000 */
[----:B------:R-:W3:Y:S01]  /*e450*/  LDL.LU R225, [R1+0x64] ;  /* 0x0000640001e17983 */ /* 0x000ee20000300800 */
[----:B----4-:R-:W-:-:S03]  /*e460*/  FMUL R3, R227, UR20 ;  /* 0x00000014e3037c20 */ /* 0x010fc60008400000 */
[----:B------:R-:W4:Y:S01]  /*e470*/  LDL.LU R227, [R1+0x68] ;  /* 0x0000680001e37983 */ /* 0x000f220000300800 */
[----:B------:R-:W-:-:S03]  /*e480*/  FMUL R0, R226, UR20 ;  /* 0x00000014e2007c20 */ /* 0x000fc60008400000 */
[----:B------:R-:W4:Y:S01]  /*e490*/  LDL.LU R226, [R1+0x6c] ;  /* 0x00006c0001e27983 */ /* 0x000f220000300800 */
[C---:B------:R-:W-:Y:S02]  /*e4a0*/  ISETP.LT.OR P5, PT, R42.reuse, 0x59, !P0 ;  /* 0x000000592a00780c */ /* 0x040fe400047a1670 */
[C---:B------:R-:W-:Y:S02]  /*e4b0*/  ISETP.LT.OR P2, PT, R42.reuse, 0x62, !P1 ;  /* 0x000000622a00780c */ /* 0x040fe40004f41670 */
[C---:B------:R-:W-:Y:S02]  /*e4c0*/  ISETP.LT.OR P3, PT, R42.reuse, 0x61, !P1 ;  /* 0x000000612a00780c */ /* 0x040fe40004f61670 */
[----:B------:R-:W-:-:S07]  /*e4d0*/  ISETP.LT.OR P6, PT, R42, 0x62, !P0 ;  /* 0x000000622a00780c */ /* 0x000fce00047c1670 */
[----:B------:R-:W-:Y:S01]  /*e4e0*/  @!P5 STG.E.U8 desc[UR14][R30.64+0x58], R11 ;  /* 0x0000580b1e00d986 */ /* 0x000fe2000c10110e */
[----:B------:R-:W-:-:S03]  /*e4f0*/  ISETP.LT.OR P5, PT, R42, 0x61, !P0 ;  /* 0x000000612a00780c */ /* 0x000fc600047a1670 */
[----:B------:R0:W-:Y:S01]  /*e500*/  @!P2 STG.E.U8 desc[UR14][R28.64+0x61], R9 ;  /* 0x000061091c00a986 */ /* 0x0001e2000c10110e */
[----:B------:R-:W-:-:S03]  /*e510*/  ISETP.LT.OR P2, PT, R42, 0x6a, !P1 ;  /* 0x0000006a2a00780c */ /* 0x000fc60004f41670 */
[----:B------:R1:W-:Y:S01]  /*e520*/  @!P3 STG.E.U8 desc[UR14][R28.64+0x60], R7 ;  /* 0x000060071c00b986 */ /* 0x0003e2000c10110e */
[----:B------:R-:W-:Y:S02]  /*e530*/  ISETP.LT.OR P3, PT, R42, 0x69, !P1 ;  /* 0x000000692a00780c */ /* 0x000fe40004f61670 */
[----:B------:R-:W-:Y:S01]  /*e540*/  F2FP.SATFINITE.E4M3.F32.PACK_AB_MERGE_C R13, RZ, R4, RZ ;  /* 0x00000004ff0d723e */ /* 0x000fe200048070ff */
[----:B------:R1:W-:Y:S01]  /*e550*/  @!P6 STG.E.U8 desc[UR14][R30.64+0x61], R5 ;  /* 0x000061051e00e986 */ /* 0x0003e2000c10110e */
[----:B0-----:R-:W-:-:S03]  /*e560*/  F2FP.SATFINITE.E4M3.F32.PACK_AB_MERGE_C R9, RZ, R3, RZ ;  /* 0x00000003ff09723e */ /* 0x001fc600048070ff */
[----:B------:R-:W-:Y:S01]  /*e570*/  @!P5 STG.E.U8 desc[UR14][R30.64+0x60], R13 ;  /* 0x0000600d1e00d986 */ /* 0x000fe2000c10110e */
[----:B-1----:R-:W-:-:S03]  /*e580*/  F2FP.SATFINITE.E4M3.F32.PACK_AB_MERGE_C R7, RZ, R2, RZ ;  /* 0x00000002ff07723e */ /* 0x002fc600048070ff */
[----:B------:R-:W-:Y:S01]  /*e590*/  @!P2 STG.E.U8 desc[UR14][R28.64+0x69], R9 ;  /* 0x000069091c00a986 */ /* 0x000fe2000c10110e */
[C---:B------:R-:W-:Y:S02]  /*e5a0*/  ISETP.LT.OR P5, PT, R42.reuse, 0x69, !P0 ;  /* 0x000000692a00780c */ /* 0x040fe400047a1670 */
[C---:B------:R-:W-:Y:S01]  /*e5b0*/  ISETP.LT.OR P6, PT, R42.reuse, 0x6a, !P0 ;  /* 0x0000006a2a00780c */ /* 0x040fe200047c1670 */
[----:B------:R0:W-:Y:S01]  /*e5c0*/  @!P3 STG.E.U8 desc[UR14][R28.64+0x68], R7 ;  /* 0x000068071c00b986 */ /* 0x0001e2000c10110e */
[----:B------:R-:W-:Y:S01]  /*e5d0*/  ISETP.LT.OR P2, PT, R42, 0x72, !P1 ;  /* 0x000000722a00780c */ /* 0x000fe20004f41670 */
[----:B------:R-:W-:Y:S01]  /*e5e0*/  FMUL R2, R218, UR20 ;  /* 0x00000014da027c20 */ /* 0x000fe20008400000 */
[----:B------:R-:W-:Y:S02]  /*e5f0*/  ISETP.LT.OR P3, PT, R42, 0x71, !P1 ;  /* 0x000000712a00780c */ /* 0x000fe40004f61670 */
[----:B------:R-:W-:Y:S02]  /*e600*/  F2FP.SATFINITE.E4M3.F32.PACK_AB_MERGE_C R11, RZ, R0, RZ ;  /* 0x00000000ff0b723e */ /* 0x000fe400048070ff */
[----:B------:R-:W-:-:S03]  /*e610*/  F2FP.SATFINITE.E4M3.F32.PACK_AB_MERGE_C R5, RZ, R2, RZ ;  /* 0x00000002ff05723e */ /* 0x000fc600048070ff */
[----:B------:R-:W-:Y:S01]  /*e620*/  @!P5 STG.E.U8 desc[UR14][R30.64+0x68], R11 ;  /* 0x0000680b1e00d986 */ /* 0x000fe2000c10110e */
[----:B------:R-:W-:-:S03]  /*e630*/  ISETP.LT.OR P5, PT, R42, 0x71, !P0 ;  /* 0x000000712a00780c */ /* 0x000fc600047a1670 */
[----:B------:R-:W-:Y:S01]  /*e640*/  @!P6 STG.E.U8 desc[UR14][R30.64+0x69], R5 ;  /* 0x000069051e00e986 */ /* 0x000fe2000c10110e */
[----:B------:R-:W-:Y:S01]  /*e650*/  ISETP.LT.OR P6, PT, R42, 0x72, !P0 ;  /* 0x000000722a00780c */ /* 0x000fe200047c1670 */
[----:B--2---:R-:W-:Y:S01]  /*e660*/  FMUL R0, R220, UR20 ;  /* 0x00000014dc007c20 */ /* 0x004fe20008400000 */
[----:B------:R-:W-:-:S04]  /*e670*/  FMUL R3, R221, UR20 ;  /* 0x00000014dd037c20 */ /* 0x000fc80008400000 */
[----:B0-----:R-:W-:Y:S02]  /*e680*/  F2FP.SATFINITE.E4M3.F32.PACK_AB_MERGE_C R7, RZ, R0, RZ ;  /* 0x00000000ff07723e */ /* 0x001fe400048070ff */
[----:B------:R-:W-:Y:S01]  /*e690*/  F2FP.SATFINITE.E4M3.F32.PACK_AB_MERGE_C R9, RZ, R3, RZ ;  /* 0x00000003ff09723e */ /* 0x000fe200048070ff */
[----:B------:R-:W-:Y:S02]  /*e6a0*/  FMUL R0, R223, UR20 ;  /* 0x00000014df007c20 */ /* 0x000fe40008400000 */
[----:B------:R0:W-:Y:S01]  /*e6b0*/  @!P3 STG.E.U8 desc[UR14][R28.64+0x70], R7 ;  /* 0x000070071c00b986 */ /* 0x0001e2000c10110e */
[----:B------:R-:W-:-:S03]  /*e6c0*/  ISETP.LT.OR P3, PT, R42, 0x79, !P0 ;  /* 0x000000792a00780c */ /* 0x000fc60004761670 */
[----:B------:R1:W-:Y:S01]  /*e6d0*/  @!P2 STG.E.U8 desc[UR14][R28.64+0x71], R9 ;  /* 0x000071091c00a986 */ /* 0x0003e2000c10110e */
[C---:B------:R-:W-:Y:S02]  /*e6e0*/  ISETP.LT.OR P2, PT, R42.reuse, 0x79, !P1 ;  /* 0x000000792a00780c */ /* 0x040fe40004f41670 */
[----:B------:R-:W-:Y:S02]  /*e6f0*/  ISETP.LT.OR P1, PT, R42, 0x7a, !P1 ;  /* 0x0000007a2a00780c */ /* 0x000fe40004f21670 */
[----:B------:R-:W-:Y:S01]  /*e700*/  F2FP.SATFINITE.E4M3.F32.PACK_AB_MERGE_C R13, RZ, R0, RZ ;  /* 0x00000000ff0d723e */ /* 0x000fe200048070ff */
[----:B------:R-:W-:Y:S01]  /*e710*/  FMUL R0, R222, UR20 ;  /* 0x00000014de007c20 */ /* 0x000fe20008400000 */
[----:B------:R-:W-:Y:S01]  /*e720*/  ISETP.LT.OR P0, PT, R42, 0x7a, !P0 ;  /* 0x0000007a2a00780c */ /* 0x000fe20004701670 */
[----:B------:R-:W-:-:S03]  /*e730*/  FMUL R2, R224, UR20 ;  /* 0x00000014e0027c20 */ /* 0x000fc60008400000 */
[----:B0-----:R-:W-:Y:S02]  /*e740*/  F2FP.SATFINITE.E4M3.F32.PACK_AB_MERGE_C R7, RZ, R0, RZ ;  /* 0x00000000ff07723e */ /* 0x001fe400048070ff */
[----:B-1----:R-:W-:Y:S01]  /*e750*/  F2FP.SATFINITE.E4M3.F32.PACK_AB_MERGE_C R9, RZ, R2, RZ ;  /* 0x00000002ff09723e */ /* 0x002fe200048070ff */
[----:B---3--:R-:W-:Y:S01]  /*e760*/  FMUL R3, R225, UR20 ;  /* 0x00000014e1037c20 */ /* 0x008fe20008400000 */
[----:B----4-:R-:W-:Y:S01]  /*e770*/  FMUL R4, R227, UR20 ;  /* 0x00000014e3047c20 */ /* 0x010fe20008400000 */
[----:B------:R-:W-:-:S03]  /*e780*/  FMUL R5, R226, UR20 ;  /* 0x00000014e2057c20 */ /* 0x000fc60008400000 */
[----:B------:R-:W-:Y:S02]  /*e790*/  F2FP.SATFINITE.E4M3.F32.PACK_AB_MERGE_C R3, RZ, R3, RZ ;  /* 0x00000003ff03723e */ /* 0x000fe400048070ff */
[----:B------:R-:W-:Y:S02]  /*e7a0*/  F2FP.SATFINITE.E4M3.F32.PACK_AB_MERGE_C R11, RZ, R4, RZ ;  /* 0x00000004ff0b723e */ /* 0x000fe400048070ff */
[----:B------:R-:W-:Y:S01]  /*e7b0*/  F2FP.SATFINITE.E4M3.F32.PACK_AB_MERGE_C R5, RZ, R5, RZ ;  /* 0x00000005ff05723e */ /* 0x000fe200048070ff */
[----:B------:R0:W-:Y:S04]  /*e7c0*/  @!P5 STG.E.U8 desc[UR14][R30.64+0x70], R13 ;  /* 0x0000700d1e00d986 */ /* 0x0001e8000c10110e */
[----:B------:R0:W-:Y:S04]  /*e7d0*/  @!P6 STG.E.U8 desc[UR14][R30.64+0x71], R7 ;  /* 0x000071071e00e986 */ /* 0x0001e8000c10110e */
[----:B------:R0:W-:Y:S04]  /*e7e0*/  @!P2 STG.E.U8 desc[UR14][R28.64+0x78], R9 ;  /* 0x000078091c00a986 */ /* 0x0001e8000c10110e */
[----:B------:R0:W-:Y:S04]  /*e7f0*/  @!P1 STG.E.U8 desc[UR14][R28.64+0x79], R3 ;  /* 0x000079031c009986 */ /* 0x0001e8000c10110e */
[----:B------:R0:W-:Y:S04]  /*e800*/  @!P3 STG.E.U8 desc[UR14][R30.64+0x78], R11 ;  /* 0x0000780b1e00b986 */ /* 0x0001e8000c10110e */
[----:B------:R0:W-:Y:S02]  /*e810*/  @!P0 STG.E.U8 desc[UR14][R30.64+0x79], R5 ;  /* 0x000079051e008986 */ /* 0x0001e4000c10110e */
.L_x_293:
[----:B------:R-:W-:Y:S05]  /*e820*/  BSYNC B0 ;  /* 0x0000000000007941 */ /* 0x000fea0003800000 */
.L_x_35:
[----:B0----5:R-:W2:Y:S04]  /*e830*/  LDL.LU R3, [R1+0x78] ;  /* 0x0000780001037983 */ /* 0x021ea80000300800 */
[----:B------:R-:W2:Y:S01]  /*e840*/  LDL.LU R2, [R1+0x7c] ;  /* 0x00007c0001027983 */ /* 0x000ea20000300800 */
[----:B------:R-:W-:Y:S01]  /*e850*/  ULDC UR6, c[0x0][0xc] ;  /* 0x0000030000067ab9 */ /* 0x000fe20000000800 */
[----:B------:R-:W-:Y:S01]  /*e860*/  ULDC UR7, c[0x0][0x10] ;  /* 0x0000040000077ab9 */ /* 0x000fe20000000800 */
[----:B------:R-:W2:Y:S01]  /*e870*/  LDC R5, c[0x0][0x14] ;  /* 0x00000500ff057b82 */ /* 0x000ea20000000800 */
[----:B------:R-:W-:Y:S01]  /*e880*/  UIMAD.WIDE.U32 UR6, UR6, UR7, URZ ;  /* 0x00000007060672a5 */ /* 0x000fe2000f8e003f */
[----:B------:R-:W-:Y:S01]  /*e890*/  PRMT R0, RZ, 0x7610, R0 ;  /* 0x00007610ff007816 */ /* 0x000fe20000000000 */
[----:B------:R-:W-:-:S04]  /*e8a0*/  UMOV UR12, 0xffffffff ;  /* 0xffffffff000c7882 */ /* 0x000fc80000000000 */
[----:B--2---:R-:W-:-:S04]  /*e8b0*/  IMAD.WIDE.U32 R2, R5, UR6, R2 ;  /* 0x0000000605027c25 */ /* 0x004fc8000f8e0002 */
[----:B------:R-:W-:Y:S01]  /*e8c0*/  IMAD R5, R5, UR7, RZ ;  /* 0x0000000705057c24 */ /* 0x000fe2000f8e02ff */
[----:B------:R-:W-:Y:S01]  /*e8d0*/  ULDC.64 UR6, c[0x0][0x650] ;  /* 0x0001940000067ab9 */ /* 0x000fe20000000a00 */
[----:B------:R-:W-:Y:S01]  /*e8e0*/  IMAD.MOV.U32 R19, RZ, RZ, R2 ;  /* 0x000000ffff137224 */ /* 0x000fe200078e0002 */
[----:B------:R-:W-:Y:S01]  /*e8f0*/  ISETP.GE.U32.AND P0, PT, R2, UR6, PT ;  /* 0x0000000602007c0c */ /* 0x000fe2000bf06070 */
[----:B------:R-:W-:Y:S02]  /*e900*/  IMAD.IADD R22, R3, 0x1, R5 ;  /* 0x0000000103167824 */ /* 0x000fe400078e0205 */
[----:B------:R-:W-:-:S03]  /*e910*/  IMAD.MOV.U32 R2, RZ, RZ, -0x1 ;  /* 0xffffffffff027424 */ /* 0x000fc600078e00ff */
[----:B------:R0:W-:Y:S01]  /*e920*/  STL [R1+0x78], R22 ;  /* 0x0000781601007387 */ /* 0x0001e20000100800 */
[----:B------:R-:W-:-:S03]  /*e930*/  ISETP.GE.U32.AND.EX P0, PT, R22, UR7, PT, P0 ;  /* 0x0000000716007c0c */ /* 0x000fc6000bf06100 */
[----:B------:R0:W-:Y:S04]  /*e940*/  STL [R1+0x7c], R19 ;  /* 0x00007c1301007387 */ /* 0x0001e80000100800 */
[----:B------:R0:W-:Y:S06]  /*e950*/  STL [R1+0x80], R2 ;  /* 0x0000800201007387 */ /* 0x0001ec0000100800 */
[----:B------:R-:W-:Y:S05]  /*e960*/  @P0 BRA `(.L_x_294) ;  /* 0x00000004006c0947 */ /* 0x000fea0003800000 */
[----:B------:R-:W2:Y:S01]  /*e970*/  S2R R14, SR_CTAID.X ;  /* 0x00000000000e7919 */ /* 0x000ea20000002500 */
[----:B------:R-:W5:Y:S01]  /*e980*/  LDC.64 R8, c[0x0][0x628] ;  /* 0x00018a00ff087b82 */ /* 0x000f620000000a00 */
[----:B------:R-:W-:Y:S01]  /*e990*/  ULDC UR6, c[0x0][0x150] ;  /* 0x0000540000067ab9 */ /* 0x000fe20000000800 */
[----:B------:R-:W-:Y:S01]  /*e9a0*/  IMAD.MOV.U32 R6, RZ, RZ, R19 ;  /* 0x000000ffff067224 */ /* 0x000fe200078e0013 */
[----:B------:R-:W0:Y:S01]  /*e9b0*/  S2R R16, SR_CTAID.Y ;  /* 0x0000000000107919 */ /* 0x000e220000002600 */
[----:B------:R-:W-:-:S04]  /*e9c0*/  IMAD.MOV.U32 R7, RZ, RZ, R22 ;  /* 0x000000ffff077224 */ /* 0x000fc800078e0016 */
[----:B------:R-:W0:Y:S08]  /*e9d0*/  LDC R17, c[0x0][0x144] ;  /* 0x00005100ff117b82 */ /* 0x000e300000000800 */
[----:B------:R-:W0:Y:S08]  /*e9e0*/  LDC R10, c[0x0][0x630] ;  /* 0x00018c00ff0a7b82 */ /* 0x000e300000000800 */
[----:B------:R-:W0:Y:S01]  /*e9f0*/  LDC.64 R12, c[0x0][0x620] ;  /* 0x00018800ff0c7b82 */ /* 0x000e220000000a00 */
[----:B-----5:R-:W-:-:S04]  /*ea00*/  ISETP.NE.U32.AND P0, PT, R8, RZ, PT ;  /* 0x000000ff0800720c */ /* 0x020fc80003f05070 */
[----:B------:R-:W-:Y:S02]  /*ea10*/  ISETP.NE.AND.EX P0, PT, R9, RZ, PT, P0 ;  /* 0x000000ff0900720c */ /* 0x000fe40003f05300 */
[----:B--2---:R-:W-:-:S05]  /*ea20*/  I2FP.F32.U32 R0, R14 ;  /* 0x0000000e00007245 */ /* 0x004fca0000201000 */
[----:B------:R-:W-:-:S04]  /*ea30*/  FMUL R0, R0, UR6 ;  /* 0x0000000600007c20 */ /* 0x000fc80008400000 */
[----:B------:R2:W0:Y:S02]  /*ea40*/  F2I.U32.TRUNC.NTZ R15, R0 ;  /* 0x00000000000f7305 */ /* 0x000424000020f000 */
[----:B------:R-:W-:Y:S05]  /*ea50*/  @!P0 BRA `(.L_x_295) ;  /* 0x0000000000288947 */ /* 0x000fea0003800000 */
[----:B--2---:R-:W2:Y:S02]  /*ea60*/  LDC R0, c[0x0][0x634] ;  /* 0x00018d00ff007b82 */ /* 0x004ea40000000800 */
[----:B--2---:R-:W-:-:S05]  /*ea70*/  IADD3 R7, P0, R19, R0, RZ ;  /* 0x0000000013077210 */ /* 0x004fca0007f1e0ff */
[----:B------:R-:W-:-:S04]  /*ea80*/  IMAD.X R11, RZ, RZ, R22, P0 ;  /* 0x000000ffff0b7224 */ /* 0x000fc800000e0616 */
[----:B0-----:R-:W-:-:S04]  /*ea90*/  IMAD.WIDE.U32 R2, R11, R8, RZ ;  /* 0x000000080b027225 */ /* 0x001fc800078e00ff */
[----:B------:R-:W-:-:S04]  /*eaa0*/  IMAD.WIDE.U32 R4, P0, R7, R9, R2 ;  /* 0x0000000907047225 */ /* 0x000fc80007800002 */
[----:B------:R-:W-:-:S04]  /*eab0*/  IMAD.WIDE.U32 R2, R7, R8, RZ ;  /* 0x0000000807027225 */ /* 0x000fc800078e00ff */
[----:B------:R-:W-:Y:S01]  /*eac0*/  IMAD.X R7, RZ, RZ, RZ, P0 ;  /* 0x000000ffff077224 */ /* 0x000fe200000e06ff */
[----:B------:R-:W-:Y:S01]  /*ead0*/  IADD3 RZ, P0, R3, R4, RZ ;  /* 0x0000000403ff7210 */ /* 0x000fe20007f1e0ff */
[----:B------:R-:W-:-:S04]  /*eae0*/  IMAD.MOV.U32 R6, RZ, RZ, R5 ;  /* 0x000000ffff067224 */ /* 0x000fc800078e0005 */
[----:B------:R-:W-:-:S08]  /*eaf0*/  IMAD.WIDE.U32.X R6, R11, R9, R6, P0 ;  /* 0x000000090b067225 */ /* 0x000fd000000e0406 */
.L_x_295:
[-CC-:B0-----:R-:W-:Y:S01]  /*eb00*/  SHF.R.U64 R24, R6, R10.reuse, R7.reuse ;  /* 0x0000000a06187219 */ /* 0x181fe20000001207 */
[----:B------:R-:W0:Y:S01]  /*eb10*/  LDC.64 R20, c[0x0][0x640] ;  /* 0x00019000ff147b82 */ /* 0x000e220000000a00 */
[----:B--2---:R-:W-:Y:S01]  /*eb20*/  SHF.R.U32.HI R0, RZ, R10, R7 ;  /* 0x0000000aff007219 */ /* 0x004fe20000011607 */
[----:B------:R-:W-:Y:S01]  /*eb30*/  IMAD.MOV.U32 R2, RZ, RZ, R19 ;  /* 0x000000ffff027224 */ /* 0x000fe200078e0013 */
[----:B------:R-:W-:Y:S01]  /*eb40*/  IADD3 R5, P0, RZ, -R24, RZ ;  /* 0x80000018ff057210 */ /* 0x000fe20007f1e0ff */
[----:B------:R-:W-:Y:S01]  /*eb50*/  IMAD.MOV R15, RZ, RZ, -R15 ;  /* 0x000000ffff0f7224 */ /* 0x000fe200078e0a0f */
[----:B------:R-:W-:Y:S01]  /*eb60*/  ULDC UR6, c[0x0][0x154] ;  /* 0x0000550000067ab9 */ /* 0x000fe20000000800 */
[----:B------:R-:W-:Y:S02]  /*eb70*/  IMAD.MOV.U32 R7, RZ, RZ, 0x1 ;  /* 0x00000001ff077424 */ /* 0x000fe400078e00ff */
[----:B------:R-:W2:Y:S01]  /*eb80*/  LDC R4, c[0x0][0x618] ;  /* 0x00018600ff047b82 */ /* 0x000ea20000000800 */
[----:B------:R-:W-:-:S02]  /*eb90*/  IMAD.X R3, RZ, RZ, ~R0, P0 ;  /* 0x000000ffff037224 */ /* 0x000fc400000e0e00 */
[----:B------:R-:W-:Y:S02]  /*eba0*/  IMAD R15, R17, R15, R14 ;  /* 0x0000000f110f7224 */ /* 0x000fe400078e020e */
[-C--:B------:R-:W-:Y:S02]  /*ebb0*/  IMAD R0, R3, R12.reuse, RZ ;  /* 0x0000000c03007224 */ /* 0x080fe400078e02ff */
[----:B------:R-:W-:Y:S01]  /*ebc0*/  IMAD.MOV.U32 R3, RZ, RZ, R22 ;  /* 0x000000ffff037224 */ /* 0x000fe200078e0016 */
[----:B------:R-:W5:Y:S01]  /*ebd0*/  LDC R6, c[0x0][0x608] ;  /* 0x00018200ff067b82 */ /* 0x000f620000000800 */
[----:B------:R-:W-:-:S04]  /*ebe0*/  IMAD.WIDE.U32 R2, R5, R12, R2 ;  /* 0x0000000c05027225 */ /* 0x000fc800078e0002 */
[----:B------:R-:W-:-:S03]  /*ebf0*/  IMAD R5, R5, R13, R0 ;  /* 0x0000000d05057224 */ /* 0x000fc600078e0200 */
[----:B------:R-:W1:Y:S01]  /*ec00*/  LDC R18, c[0x0][0x658] ;  /* 0x00019600ff127b82 */ /* 0x000e620000000800 */
[----:B------:R-:W-:Y:S01]  /*ec10*/  I2FP.F32.U32 R0, R16 ;  /* 0x0000001000007245 */ /* 0x000fe20000201000 */
[----:B------:R-:W-:Y:S01]  /*ec20*/  IMAD.IADD R3, R3, 0x1, R5 ;  /* 0x0000000103037824 */ /* 0x000fe200078e0205 */
[----:B0-----:R-:W-:Y:S01]  /*ec30*/  ISETP.NE.U32.AND P0, PT, R20, RZ, PT ;  /* 0x000000ff1400720c */ /* 0x001fe20003f05070 */
[----:B------:R-:W-:Y:S02]  /*ec40*/  IMAD.MOV.U32 R5, RZ, RZ, -0x1 ;  /* 0xffffffffff057424 */ /* 0x000fe400078e00ff */
[----:B------:R-:W-:Y:S02]  /*ec50*/  FMUL R0, R0, UR6 ;  /* 0x0000000600007c20 */ /* 0x000fe40008400000 */
[----:B------:R-:W0:Y:S01]  /*ec60*/  LDC R13, c[0x0][0x148] ;  /* 0x00005200ff0d7b82 */ /* 0x000e220000000800 */
[----:B--2---:R-:W-:Y:S01]  /*ec70*/  SHF.R.U64 R10, R2, R4, R3 ;  /* 0x00000004020a7219 */ /* 0x004fe20000001203 */
[----:B------:R2:W0:Y:S01]  /*ec80*/  F2I.U32.TRUNC.NTZ R12, R0 ;  /* 0x00000000000c7305 */ /* 0x000422000020f000 */
[----:B------:R-:W-:-:S02]  /*ec90*/  ISETP.NE.AND.EX P0, PT, R21, RZ, PT, P0 ;  /* 0x000000ff1500720c */ /* 0x000fc40003f05300 */
[----:B------:R-:W-:-:S03]  /*eca0*/  SHF.R.U32.HI R3, RZ, R4, R3 ;  /* 0x00000004ff037219 */ /* 0x000fc60000011603 */
[----:B------:R-:W0:Y:S01]  /*ecb0*/  LDC R14, c[0x0][0x600] ;  /* 0x00018000ff0e7b82 */ /* 0x000e220000000800 */
[-CC-:B-----5:R-:W-:Y:S02]  /*ecc0*/  SHF.R.U64 R8, R10, R6.reuse, R3.reuse ;  /* 0x000000060a087219 */ /* 0x1a0fe40000001203 */
[----:B------:R-:W-:-:S05]  /*ecd0*/  SHF.R.U32.HI R3, RZ, R6, R3 ;  /* 0x00000006ff037219 */ /* 0x000fca0000011603 */
[----:B------:R-:W0:Y:S01]  /*ece0*/  LDC R19, c[0x0][0x648] ;  /* 0x00019200ff137b82 */ /* 0x000e220000000800 */
[-CC-:B-1----:R-:W-:Y:S02]  /*ecf0*/  SHF.R.U64 R11, R8, R18.reuse, R3.reuse ;  /* 0x00000012080b7219 */ /* 0x182fe40000001203 */
[-C--:B------:R-:W-:Y:S02]  /*ed00*/  SHF.L.U32 R5, R5, R18.reuse, RZ ;  /* 0x0000001205057219 */ /* 0x080fe400000006ff */
[-C--:B------:R-:W-:Y:S01]  /*ed10*/  SHF.R.U32.HI R3, RZ, R18.reuse, R3 ;  /* 0x00000012ff037219 */ /* 0x080fe20000011603 */
[----:B------:R-:W-:Y:S01]  /*ed20*/  IMAD.MOV.U32 R2, RZ, RZ, R11 ;  /* 0x000000ffff027224 */ /* 0x000fe200078e000b */
[----:B------:R-:W-:Y:S01]  /*ed30*/  SHF.L.U32 R40, R7, R18, RZ ;  /* 0x0000001207287219 */ /* 0x000fe200000006ff */
[----:B------:R-:W1:Y:S01]  /*ed40*/  LDC R22, c[0x0][0x638] ;  /* 0x00018e00ff167b82 */ /* 0x000e620000000800 */
[----:B------:R-:W-:-:S07]  /*ed50*/  LOP3.LUT R17, RZ, R5, RZ, 0x33, !PT ;  /* 0x00000005ff117212 */ /* 0x000fce00078e33ff */
[----:B------:R-:W0:Y:S01]  /*ed60*/  LDC R23, c[0x0][0x610] ;  /* 0x00018400ff177b82 */ /* 0x000e220000000800 */
[----:B--2---:R-:W-:Y:S05]  /*ed70*/  @!P0 BRA `(.L_x_296) ;  /* 0x0000000000288947 */ /* 0x004fea0003800000 */
[----:B------:R-:W2:Y:S02]  /*ed80*/  LDC R0, c[0x0][0x64c] ;  /* 0x00019300ff007b82 */ /* 0x000ea40000000800 */
[----:B--2---:R-:W-:-:S05]  /*ed90*/  IADD3 R7, P0, R11, R0, RZ ;  /* 0x000000000b077210 */ /* 0x004fca0007f1e0ff */
        /* <DEDUP_REMOVED lines=8> */
.L_x_296:
[----:B0-----:R-:W-:Y:S01]  /*ee20*/  SHF.R.U64 R0, R2, R19, R3 ;  /* 0x0000001302007219 */ /* 0x001fe20000001203 */
[----:B------:R-:W-:Y:S01]  /*ee30*/  VIADD R3, R14, 0xffffffff ;  /* 0xffffffff0e037836 */ /* 0x000fe20000000000 */
[----:B------:R-:W-:Y:S01]  /*ee40*/  LOP3.LUT R5, R8, R17, RZ, 0xc0, !PT ;  /* 0x0000001108057212 */ /* 0x000fe200078ec0ff */
[----:B------:R-:W-:Y:S01]  /*ee50*/  IMAD.MOV R12, RZ, RZ, -R12 ;  /* 0x000000ffff0c7224 */ /* 0x000fe200078e0a0c */
[----:B------:R-:W-:Y:S01]  /*ee60*/  R2UR UR12, R24 ;  /* 0x00000000180c72ca */ /* 0x000fe200000e0000 */
[----:B------:R-:W-:Y:S01]  /*ee70*/  IMAD.MOV R2, RZ, RZ, -R0 ;  /* 0x000000ffff027224 */ /* 0x000fe200078e0a00 */
[----:B------:R-:W-:Y:S01]  /*ee80*/  LOP3.LUT R3, R10, R3, RZ, 0xc0, !PT ;  /* 0x000000030a037212 */ /* 0x000fe200078ec0ff */
[----:B------:R-:W-:Y:S02]  /*ee90*/  IMAD R40, R40, R0, R5 ;  /* 0x0000000028287224 */ /* 0x000fe400078e0205 */
[----:B------:R-:W-:Y:S02]  /*eea0*/  @P4 IMAD R15, R13, R12, R16 ;  /* 0x0000000c0d0f4224 */ /* 0x000fe400078e0210 */
[----:B-1----:R-:W-:-:S02]  /*eeb0*/  IMAD R0, R2, R22, R11 ;  /* 0x0000001602007224 */ /* 0x002fc400078e020b */
[----:B------:R-:W-:Y:S02]  /*eec0*/  IMAD R40, R40, R23, R15 ;  /* 0x0000001728287224 */ /* 0x000fe400078e020f */
[----:B------:R-:W-:Y:S02]  /*eed0*/  IMAD R3, R0, R14, R3 ;  /* 0x0000000e00037224 */ /* 0x000fe400078e0203 */
[----:B------:R-:W-:-:S03]  /*eee0*/  IMAD.MOV.U32 R0, RZ, RZ, 0x1 ;  /* 0x00000001ff007424 */ /* 0x000fc600078e00ff */
[----:B------:R-:W-:Y:S02]  /*eef0*/  SEL R2, R3, R40, !P4 ;  /* 0x0000002803027207 */ /* 0x000fe40006000000 */
[----:B------:R-:W-:-:S03]  /*ef00*/  SEL R40, R40, R3, !P4 ;  /* 0x0000000328287207 */ /* 0x000fc60006000000 */
[----:B------:R2:W-:Y:S04]  /*ef10*/  STL [R1+0x80], R2 ;  /* 0x0000800201007387 */ /* 0x0005e80000100800 */
.L_x_294:
[----:B------:R-:W-:Y:S01]  /*ef20*/  UIADD3 UR5, UR9, UR5, URZ ;  /* 0x0000000509057290 */ /* 0x000fe2000fffe03f */
[----:B------:R0:W-:Y:S01]  /*ef30*/  STL [R1+0x84], R40 ;  /* 0x0000842801007387 */ /* 0x0001e20000100800 */
[----:B------:R-:W-:Y:S02]  /*ef40*/  LOP3.LUT P0, RZ, R0, 0xff, RZ, 0xc0, !PT ;  /* 0x000000ff00ff7812 */ /* 0x000fe4000780c0ff */
[----:B------:R-:W-:Y:S02]  /*ef50*/  USHF.R.U32.HI UR6, URZ, 0x2, UR5 ;  /* 0x000000023f067899 */ /* 0x000fe40008011605 */
[----:B------:R-:W-:Y:S02]  /*ef60*/  UISETP.GT.U32.AND UP0, UPT, UR5, 0x3, UPT ;  /* 0x000000030500788c */ /* 0x000fe4000bf04070 */
[----:B------:R-:W-:Y:S02]  /*ef70*/  ULOP3.LUT UR6, UR6, 0x1, URZ, 0xc0, !UPT ;  /* 0x0000000106067892 */ /* 0x000fe4000f8ec03f */
[----:B------:R-:W-:-:S02]  /*ef80*/  UISETP.LT.U32.AND UP0, UPT, UR9, 0x4, UP0 ;  /* 0x000000040900788c */ /* 0x000fc40008701070 */
[----:B------:R-:W-:Y:S02]  /*ef90*/  UISETP.NE.U32.AND UP1, UPT, UR6, 0x1, UPT ;  /* 0x000000010600788c */ /* 0x000fe4000bf25070 */
[----:B------:R-:W-:Y:S02]  /*efa0*/  USEL UR7, URZ, 0x1, !UP0 ;  /* 0x000000013f077887 */ /* 0x000fe4000c000000 */
[----:B------:R-:W-:Y:S02]  /*efb0*/  UISETP.GT.U32.AND UP1, UPT, UR9, 0x3, !UP1 ;  /* 0x000000030900788c */ /* 0x000fe4000cf24070 */
[----:B------:R-:W-:Y:S02]  /*efc0*/  ULOP3.LUT UR5, UR5, 0x3, URZ, 0xc0, !UPT ;  /* 0x0000000305057892 */ /* 0x000fe4000f8ec03f */
[----:B------:R-:W-:-:S04]  /*efd0*/  USEL UR6, URZ, 0x1, !UP1 ;  /* 0x000000013f067887 */ /* 0x000fc8000c800000 */
[----:B------:R-:W-:Y:S01]  /*efe0*/  ULOP3.LUT UR4, UR6, UR4, UR7, 0x96, !UPT ;  /* 0x0000000406047292 */ /* 0x000fe2000f8e9607 */
[----:B0-----:R-:W-:Y:S11]  /*eff0*/  @P0 BRA `(.L_x_297) ;  /* 0xffffff2000bc0947 */ /* 0x001ff6000383ffff */
[----:B------:R-:W-:Y:S05]  /*f000*/  EXIT ;  /* 0x000000000000794d */ /* 0x000fea0003800000 */
.L_x_7:
[----:B------:R-:W2:Y:S01]  /*f010*/  LDL R18, [R1+0x7c] ;  /* 0x00007c0001127983 */ /* 0x000ea20000100800 */
[----:B------:R-:W-:-:S03]  /*f020*/  ULDC.64 UR4, c[0x0][0x650] ;  /* 0x0001940000047ab9 */ /* 0x000fc60000000a00 */
[----:B------:R-:W3:Y:S01]  /*f030*/  LDL R22, [R1+0x78] ;  /* 0x0000780001167983 */ /* 0x000ee20000100800 */
[----:B------:R-:W-:Y:S01]  /*f040*/  PRMT R4, RZ, 0x7610, R4 ;  /* 0x00007610ff047816 */ /* 0x000fe20000000004 */
[----:B------:R-:W-:Y:S02]  /*f050*/  IMAD.MOV.U32 R5, RZ, RZ, -0x1 ;  /* 0xffffffffff057424 */ /* 0x000fe400078e00ff */
[----:B------:R-:W-:Y:S02]  /*f060*/  IMAD.MOV.U32 R14, RZ, RZ, -0x1 ;  /* 0xffffffffff0e7424 */ /* 0x000fe400078e00ff */
[----:B------:R-:W-:Y:S01]  /*f070*/  IMAD.MOV.U32 R6, RZ, RZ, -0x1 ;  /* 0xffffffffff067424 */ /* 0x000fe200078e00ff */
[----:B--2---:R-:W-:-:S04]  /*f080*/  ISETP.GE.U32.AND P0, PT, R18, UR4, PT ;  /* 0x0000000412007c0c */ /* 0x004fc8000bf06070 */
[----:B---3--:R-:W-:-:S13]  /*f090*/  ISETP.GE.U32.AND.EX P0, PT, R22, UR5, PT, P0 ;  /* 0x0000000516007c0c */ /* 0x008fda000bf06100 */
[----:B------:R-:W-:Y:S05]  /*f0a0*/  @P0 BRA `(.L_x_298) ;  /* 0x00000004002c0947 */ /* 0x000fea0003800000 */
        /* <DEDUP_REMOVED lines=18> */
.L_x_299:
[----:B------:R-:W1:Y:S01]  /*f1d0*/  LDC.64 R20, c[0x0][0x640] ;  /* 0x00019000ff147b82 */ /* 0x000e620000000a00 */
[-CC-:B------:R-:W-:Y:S01]  /*f1e0*/  SHF.R.U64 R15, R8, R10.reuse, R9.reuse ;  /* 0x0000000a080f7219 */ /* 0x180fe20000001209 */
[----:B------:R-:W-:Y:S01]  /*f1f0*/  IMAD.MOV.U32 R24, RZ, RZ, 0x1 ;  /* 0x00000001ff187424 */ /* 0x000fe200078e00ff */
[----:B------:R-:W-:Y:S02]  /*f200*/  SHF.R.U32.HI R4, RZ, R10, R9 ;  /* 0x0000000aff047219 */ /* 0x000fe40000011609 */
[----:B------:R-:W-:-:S03]  /*f210*/  IADD3 R7, P0, RZ, -R15, RZ ;  /* 0x8000000fff077210 */ /* 0x000fc60007f1e0ff */
[----:B------:R-:W2:Y:S02]  /*f220*/  LDC R8, c[0x0][0x618] ;  /* 0x00018600ff087b82 */ /* 0x000ea40000000800 */
[----:B------:R-:W-:Y:S02]  /*f230*/  IMAD.X R5, RZ, RZ, ~R4, P0 ;  /* 0x000000ffff057224 */ /* 0x000fe400000e0e04 */
[----:B------:R-:W-:Y:S02]  /*f240*/  IMAD.MOV.U32 R4, RZ, RZ, R18 ;  /* 0x000000ffff047224 */ /* 0x000fe400078e0012 */
[-C--:B------:R-:W-:Y:S02]  /*f250*/  IMAD R6, R5, R16.reuse, RZ ;  /* 0x0000001005067224 */ /* 0x080fe400078e02ff */
[----:B------:R-:W3:Y:S01]  /*f260*/  LDC R14, c[0x0][0x608] ;  /* 0x00018200ff0e7b82 */ /* 0x000ee20000000800 */
[----:B------:R-:W-:Y:S02]  /*f270*/  IMAD.MOV.U32 R5, RZ, RZ, R22 ;  /* 0x000000ffff057224 */ /* 0x000fe400078e0016 */
[----:B------:R-:W-:-:S05]  /*f280*/  IMAD.WIDE.U32 R4, R7, R16, R4 ;  /* 0x0000001007047225 */ /* 0x000fca00078e0004 */
[----:B0-----:R-:W0:Y:S01]  /*f290*/  LDC R19, c[0x0][0x658] ;  /* 0x00019600ff137b82 */ /* 0x001e220000000800 */
[----:B------:R-:W-:Y:S01]  /*f2a0*/  IMAD R7, R7, R17, R6 ;  /* 0x0000001107077224 */ /* 0x000fe200078e0206 */
[----:B-1----:R-:W-:Y:S01]  /*f2b0*/  ISETP.NE.U32.AND P0, PT, R20, RZ, PT ;  /* 0x000000ff1400720c */ /* 0x002fe20003f05070 */
[----:B------:R-:W-:Y:S02]  /*f2c0*/  IMAD.MOV.U32 R6, RZ, RZ, -0x1 ;  /* 0xffffffffff067424 */ /* 0x000fe400078e00ff */
[----:B------:R-:W-:Y:S01]  /*f2d0*/  IMAD.IADD R5, R5, 0x1, R7 ;  /* 0x0000000105057824 */ /* 0x000fe200078e0207 */
[----:B------:R-:W-:Y:S02]  /*f2e0*/  ISETP.NE.AND.EX P0, PT, R21, RZ, PT, P0 ;  /* 0x000000ff1500720c */ /* 0x000fe40003f05300 */
[----:B------:R-:W1:Y:S02]  /*f2f0*/  LDC R16, c[0x0][0x600] ;  /* 0x00018000ff107b82 */ /* 0x000e640000000800 */
[----:B--2---:R-:W-:-:S02]  /*f300*/  SHF.R.U64 R10, R4, R8, R5 ;  /* 0x00000008040a7219 */ /* 0x004fc40000001205 */
[----:B------:R-:W-:-:S04]  /*f310*/  SHF.R.U32.HI R5, RZ, R8, R5 ;  /* 0x00000008ff057219 */ /* 0x000fc80000011605 */
[----:B------:R-:W2:Y:S01]  /*f320*/  LDC R18, c[0x0][0x648] ;  /* 0x00019200ff127b82 */ /* 0x000ea20000000800 */
[-CC-:B---3--:R-:W-:Y:S02]  /*f330*/  SHF.R.U64 R17, R10, R14.reuse, R5.reuse ;  /* 0x0000000e0a117219 */ /* 0x188fe40000001205 */
[----:B------:R-:W-:-:S05]  /*f340*/  SHF.R.U32.HI R4, RZ, R14, R5 ;  /* 0x0000000eff047219 */ /* 0x000fca0000011605 */
[----:B------:R-:W3:Y:S01]  /*f350*/  LDC R22, c[0x0][0x638] ;  /* 0x00018e00ff167b82 */ /* 0x000ee20000000800 */
[-CC-:B0-----:R-:W-:Y:S02]  /*f360*/  SHF.R.U64 R14, R17, R19.reuse, R4.reuse ;  /* 0x00000013110e7219 */ /* 0x181fe40000001204 */
[-C--:B------:R-:W-:Y:S02]  /*f370*/  SHF.L.U32 R6, R6, R19.reuse, RZ ;  /* 0x0000001306067219 */ /* 0x080fe400000006ff */
[----:B------:R-:W-:Y:S01]  /*f380*/  SHF.R.U32.HI R5, RZ, R19, R4 ;  /* 0x00000013ff057219 */ /* 0x000fe20000011604 */
[----:B------:R-:W-:Y:S01]  /*f390*/  IMAD.MOV.U32 R4, RZ, RZ, R14 ;  /* 0x000000ffff047224 */ /* 0x000fe200078e000e */
[----:B------:R-:W-:Y:S01]  /*f3a0*/  LOP3.LUT R26, RZ, R6, RZ, 0x33, !PT ;  /* 0x00000006ff1a7212 */ /* 0x000fe200078e33ff */
[----:B------:R-:W0:Y:S01]  /*f3b0*/  LDC R23, c[0x0][0x610] ;  /* 0x00018400ff177b82 */ /* 0x000e220000000800 */
[----:B------:R-:W-:Y:S05]  /*f3c0*/  @!P0 BRA `(.L_x_300) ;  /* 0x0000000000288947 */ /* 0x000fea0003800000 */
        /* <DEDUP_REMOVED lines=10> */
.L_x_300:
[----:B--2---:R-:W-:Y:S01]  /*f470*/  SHF.R.U64 R4, R4, R18, R5 ;  /* 0x0000001204047219 */ /* 0x004fe20000001205 */
[----:B-1----:R-:W-:Y:S01]  /*f480*/  VIADD R7, R16, 0xffffffff ;  /* 0xffffffff10077836 */ /* 0x002fe20000000000 */
[----:B------:R-:W-:Y:S01]  /*f490*/  SHF.L.U32 R24, R24, R19, RZ ;  /* 0x0000001318187219 */ /* 0x000fe200000006ff */
[----:B------:R-:W-:Y:S01]  /*f4a0*/  @P4 IMAD R0, R11, R12, R2 ;  /* 0x0000000c0b004224 */ /* 0x000fe200078e0202 */
[----:B------:R-:W-:Y:S01]  /*f4b0*/  LOP3.LUT R3, R17, R26, RZ, 0xc0, !PT ;  /* 0x0000001a11037212 */ /* 0x000fe200078ec0ff */
[----:B------:R-:W-:Y:S01]  /*f4c0*/  IMAD.MOV R5, RZ, RZ, -R4 ;  /* 0x000000ffff057224 */ /* 0x000fe200078e0a04 */
[----:B------:R-:W-:Y:S01]  /*f4d0*/  LOP3.LUT R7, R10, R7, RZ, 0xc0, !PT ;  /* 0x000000070a077212 */ /* 0x000fe200078ec0ff */
[----:B------:R-:W-:Y:S02]  /*f4e0*/  IMAD.MOV.U32 R6, RZ, RZ, R15 ;  /* 0x000000ffff067224 */ /* 0x000fe400078e000f */
[----:B------:R-:W-:Y:S02]  /*f4f0*/  IMAD R3, R24, R4, R3 ;  /* 0x0000000418037224 */ /* 0x000fe400078e0203 */
[----:B---3--:R-:W-:-:S02]  /*f500*/  IMAD R2, R5, R22, R14 ;  /* 0x0000001605027224 */ /* 0x008fc400078e020e */
[----:B0-----:R-:W-:Y:S02]  /*f510*/  IMAD R0, R3, R23, R0 ;  /* 0x0000001703007224 */ /* 0x001fe400078e0200 */
[----:B------:R-:W-:Y:S02]  /*f520*/  IMAD R5, R2, R16, R7 ;  /* 0x0000001002057224 */ /* 0x000fe400078e0207 */
[----:B------:R-:W-:-:S03]  /*f530*/  IMAD.MOV.U32 R4, RZ, RZ, 0x1 ;  /* 0x00000001ff047424 */ /* 0x000fc600078e00ff */
[----:B------:R-:W-:Y:S02]  /*f540*/  SEL R14, R5, R0, !P4 ;  /* 0x00000000050e7207 */ /* 0x000fe40006000000 */
[----:B------:R-:W-:-:S07]  /*f550*/  SEL R5, R0, R5, !P4 ;  /* 0x0000000500057207 */ /* 0x000fce0006000000 */
.L_x_298:
[----:B------:R-:W-:-:S08]  /*f560*/  NOP ;  /* 0x0000000000007918 */ /* 0x000fd00000000000 */
[----:B0-----:R-:W0:-:S00]  /*f570*/  USETMAXREG.DEALLOC.CTAPOOL 0x28 ;  /* 0x00000028000079c8 */ /* 0x001e0000080e0500 */
[----:B------:R-:W-:-:S13]  /*f580*/  ISETP.NE.AND P0, PT, RZ, UR8, PT ;  /* 0x00000008ff007c0c */ /* 0x000fda000bf05270 */
[----:B------:R-:W-:Y:S05]  /*f590*/  @P0 EXIT ;  /* 0x000000000000094d */ /* 0x000fea0003800000 */
[----:B0-----:R-:W-:Y:S01]  /*f5a0*/  LOP3.LUT P0, RZ, R4, 0xff, RZ, 0xc0, !PT ;  /* 0x000000ff04ff7812 */ /* 0x001fe2000780c0ff */
[----:B------:R-:W-:Y:S02]  /*f5b0*/  IMAD.MOV.U32 R12, RZ, RZ, 0x1 ;  /* 0x00000001ff0c7424 */ /* 0x000fe400078e00ff */
[----:B------:R-:W-:-:S10]  /*f5c0*/  IMAD.MOV.U32 R11, RZ, RZ, RZ ;  /* 0x000000ffff0b7224 */ /* 0x000fd400078e00ff */
[----:B------:R-:W-:Y:S05]  /*f5d0*/  @!P0 BRA `(.L_x_301) ;  /* 0x0000000c00648947 */ /* 0x000fea0003800000 */
[----:B------:R-:W0:Y:S01]  /*f5e0*/  S2R R8, SR_CgaCtaId ;  /* 0x0000000000087919 */ /* 0x000e220000008800 */
[----:B------:R-:W-:Y:S01]  /*f5f0*/  ULDC UR4, c[0x0][0x28c] ;  /* 0x0000a30000047ab9 */ /* 0x000fe20000000800 */
[----:B------:R-:W-:Y:S01]  /*f600*/  ULDC UR6, c[0x0][0x658] ;  /* 0x0001960000067ab9 */ /* 0x000fe20000000800 */
[----:B------:R-:W-:Y:S01]  /*f610*/  UIADD3 UR10, UR4, 0x7f, URZ ;  /* 0x0000007f040a7890 */ /* 0x000fe2000fffe03f */
[----:B------:R-:W-:Y:S01]  /*f620*/  BSSY B0, `(.L_x_301) ;  /* 0x00000d4000007945 */ /* 0x000fe20003800000 */
[----:B------:R-:W-:Y:S01]  /*f630*/  UMOV UR7, 0xffffffff ;  /* 0xffffffff00077882 */ /* 0x000fe20000000000 */
[----:B------:R-:W-:Y:S01]  /*f640*/  ULDC UR5, c[0x0][0x600] ;  /* 0x0001800000057ab9 */ /* 0x000fe20000000800 */
[----:B------:R-:W-:Y:S01]  /*f650*/  UMOV UR9, 0x1 ;  /* 0x0000000100097882 */ /* 0x000fe20000000000 */
[----:B------:R-:W-:Y:S01]  /*f660*/  USHF.L.U32 UR7, UR7, UR6, URZ ;  /* 0x0000000607077299 */ /* 0x000fe2000800063f */
[----:B------:R-:W-:Y:S01]  /*f670*/  IMAD.MOV.U32 R10, RZ, RZ, 0x1 ;  /* 0x00000001ff0a7424 */ /* 0x000fe200078e00ff */
[----:B------:R-:W-:Y:S01]  /*f680*/  UIADD3 UR4, UR5, -0x1, URZ ;  /* 0xffffffff05047890 */ /* 0x000fe2000fffe03f */
[----:B------:R-:W-:Y:S01]  /*f690*/  IMAD.MOV.U32 R12, RZ, RZ, 0x1 ;  /* 0x00000001ff0c7424 */ /* 0x000fe200078e00ff */
[----:B------:R-:W-:Y:S01]  /*f6a0*/  USHF.R.S32.HI UR11, URZ, 0x1f, UR10 ;  /* 0x0000001f3f0b7899 */ /* 0x000fe2000801140a */
[----:B------:R-:W-:Y:S01]  /*f6b0*/  IMAD.MOV.U32 R11, RZ, RZ, RZ ;  /* 0x000000ffff0b7224 */ /* 0x000fe200078e00ff */
[----:B------:R-:W-:Y:S01]  /*f6c0*/  ULDC UR8, c[0x0][0xc] ;  /* 0x0000030000087ab9 */ /* 0x000fe20000000800 */
[----:B------:R-:W-:-:S02]  /*f6d0*/  USHF.L.U32 UR5, UR9, UR6, URZ ;  /* 0x0000000609057299 */ /* 0x000fc4000800063f */
[----:B------:R-:W-:Y:S01]  /*f6e0*/  ULEA.HI UR11, UR11, UR10, URZ, 0x7 ;  /* 0x0000000a0b0b7291 */ /* 0x000fe2000f8f383f */
[----:B------:R-:W-:Y:S01]  /*f6f0*/  ULDC UR9, c[0x0][0x10] ;  /* 0x0000040000097ab9 */ /* 0x000fe20000000800 */
[----:B------:R-:W-:Y:S02]  /*f700*/  ULOP3.LUT UR6, URZ, UR7, URZ, 0x33, !UPT ;  /* 0x000000073f067292 */ /* 0x000fe4000f8e333f */
[----:B------:R-:W-:Y:S01]  /*f710*/  UIMAD.WIDE.U32 UR8, UR8, UR9, URZ ;  /* 0x00000009080872a5 */ /* 0x000fe2000f8e003f */
[----:B------:R-:W-:Y:S01]  /*f720*/  ULDC UR7, c[0x0][0x14] ;  /* 0x0000050000077ab9 */ /* 0x000fe20000000800 */
[----:B------:R-:W-:Y:S02]  /*f730*/  USHF.R.S32.HI UR20, URZ, 0x7, UR11 ;  /* 0x000000073f147899 */ /* 0x000fe4000801140b */
[----:B------:R-:W-:Y:S02]  /*f740*/  UIMAD.WIDE.U32 UR22, UR8, UR7, URZ ;  /* 0x00000007081672a5 */ /* 0x000fe4000f8e003f */
[----:B------:R-:W-:-:S02]  /*f750*/  UIMAD UR18, UR9, UR7, URZ ;  /* 0x00000007091272a4 */ /* 0x000fc4000f8e023f */
[----:B------:R-:W-:Y:S01]  /*f760*/  ULOP3.LUT UR26, UR13, 0x2, URZ, 0xfc, !UPT ;  /* 0x000000020d1a7892 */ /* 0x000fe2000f8efc3f */
[C---:B0-----:R-:W-:Y:S01]  /*f770*/  IMAD.SHL.U32 R9, R8.reuse, 0x40, RZ ;  /* 0x0000004008097824 */ /* 0x041fe200078e00ff */
[----:B------:R-:W-:Y:S01]  /*f780*/  UIADD3 UR18, UR23, UR18, URZ ;  /* 0x0000001217127290 */ /* 0x000fe2000fffe03f */
[----:B------:R-:W-:Y:S01]  /*f790*/  IMAD.SHL.U32 R8, R8, 0x2000, RZ ;  /* 0x0000200008087824 */ /* 0x000fe200078e00ff */
[----:B------:R-:W-:Y:S02]  /*f7a0*/  UIADD3 UR27, UR20, 0x1, URZ ;  /* 0x00000001141b7890 */ /* 0x000fe4000fffe03f */
[----:B------:R-:W-:Y:S01]  /*f7b0*/  LOP3.LUT R9, R9, 0x40, RZ, 0xc0, !PT ;  /* 0x0000004009097812 */ /* 0x000fe200078ec0ff */
[----:B------:R-:W-:Y:S01]  /*f7c0*/  ULDC.64 UR24, c[0x0][0x198] ;  /* 0x0000660000187ab9 */ /* 0x000fe20000000a00 */
[----:B------:R-:W-:-:S08]  /*f7d0*/  LOP3.LUT R8, R8, 0x2000, RZ, 0xc0, !PT ;  /* 0x0000200008087812 */ /* 0x000fd000078ec0ff */
.L_x_312:
[----:B------:R-:W-:-:S03]  /*f7e0*/  UMOV UR7, 0xffffffff ;  /* 0xffffffff00077882 */ /* 0x000fc60000000000 */
[----:B------:R-:W-:Y:S05]  /*f7f0*/  BRA.DIV UR7, `(.L_x_302) ;  /* 0x0000000e07d87947 */ /* 0x000fea000b800000 */
[----:B------:R-:W-:-:S13]  /*f800*/  ELECT P0, URZ, PT ;  /* 0x00000000003f782f */ /* 0x000fda0003800000 */
.L_x_323:
[----:B------:R-:W0:Y:S01]  /*f810*/  LDC R0, c[0x0][0x28c] ;  /* 0x0000a300ff007b82 */ /* 0x000e220000000800 */
[----:B------:R-:W-:Y:S01]  /*f820*/  BSSY B1, `(.L_x_303) ;  /* 0x000003a000017945 */ /* 0x000fe20003800000 */
[----:B0-----:R-:W-:-:S13]  /*f830*/  ISETP.LT.OR P0, PT, R0, 0x1, !P0 ;  /* 0x000000010000780c */ /* 0x001fda0004701670 */
[----:B------:R-:W-:Y:S05]  /*f840*/  @P0 BRA `(.L_x_304) ;  /* 0x0000000000dc0947 */ /* 0x000fea0003800000 */
[----:B------:R-:W-:Y:S02]  /*f850*/  IMAD R14, R14, 0x80, R9 ;  /* 0x000000800e0e7824 */ /* 0x000fe400078e0209 */
[----:B------:R-:W-:Y:S02]  /*f860*/  IMAD.SHL.U32 R7, R5, 0x100, RZ ;  /* 0x0000010005077824 */ /* 0x000fe400078e00ff */
[----:B------:R-:W-:Y:S02]  /*f870*/  IMAD.MOV.U32 R13, RZ, RZ, RZ ;  /* 0x000000ffff0d7224 */ /* 0x000fe400078e00ff */
[----:B------:R-:W-:Y:S02]  /*f880*/  IMAD.U32 R15, RZ, RZ, UR27 ;  /* 0x0000001bff0f7e24 */ /* 0x000fe4000f8e00ff */
[----:B------:R-:W-:Y:S02]  /*f890*/  IMAD.MOV.U32 R0, RZ, RZ, R12 ;  /* 0x000000ffff007224 */ /* 0x000fe400078e000c */
[----:B------:R-:W-:-:S07]  /*f8a0*/  IMAD.MOV.U32 R3, RZ, RZ, R11 ;  /* 0x000000ffff037224 */ /* 0x000fce00078e000b */
.L_x_307:
[----:B------:R-:W0:Y:S01]  /*f8b0*/  S2R R5, SR_CgaCtaId ;  /* 0x0000000000057919 */ /* 0x000e220000008800 */
[----:B------:R-:W-:Y:S01]  /*f8c0*/  MOV R2, 0x400 ;  /* 0x0000040000027802 */ /* 0x000fe20000000f00 */
[----:B------:R-:W1:Y:S03]  /*f8d0*/  S2R R4, SR_TID.X ;  /* 0x0000000000047919 */ /* 0x000e660000002100 */
[----:B0-----:R-:W-:Y:S02]  /*f8e0*/  LEA R16, R5, R2, 0x18 ;  /* 0x0000000205107211 */ /* 0x001fe400078ec0ff */
[----:B------:R-:W-:Y:S02]  /*f8f0*/  SHF.L.U32 R2, R0, 0x1f, RZ ;  /* 0x0000001f00027819 */ /* 0x000fe400000006ff */
[----:B-1----:R-:W-:Y:S01]  /*f900*/  LOP3.LUT P1, RZ, R4, 0x7f, RZ, 0xc0, !PT ;  /* 0x0000007f04ff7812 */ /* 0x002fe2000782c0ff */
[----:B------:R-:W-:-:S04]  /*f910*/  IMAD R5, R3, 0x8, R16 ;  /* 0x0000000803057824 */ /* 0x000fc800078e0210 */
[----:B------:R-:W0:Y:S08]  /*f920*/  SYNCS.PHASECHK.TRANS64.TRYWAIT P0, [R5+URZ+0x20], R2 ;  /* 0x00002002050075a7 */ /* 0x000e30000800017f */
[----:B------:R-:W1:Y:S01]  /*f930*/  @!P1 LDC R4, c[0x0][0x500] ;  /* 0x00014000ff049b82 */ /* 0x000e620000000800 */
[----:B0-----:R-:W-:Y:S05]  /*f940*/  @!P0 BRA `(.L_x_305) ;  /* 0x0000000c00a48947 */ /* 0x001fea0003800000 */
.L_x_324:
[----:B------:R-:W-:Y:S01]  /*f950*/  UPRMT UR7, UR26, 0x9910, URZ ;  /* 0x000099101a077896 */ /* 0x000fe2000800003f */
[----:B-1----:R1:W-:Y:S03]  /*f960*/  @!P1 SYNCS.ARRIVE.TRANS64 RZ, [R5+URZ], R4 ;  /* 0x0000000405ff99a7 */ /* 0x0023e6000800003f */
[----:B------:R-:W-:-:S06]  /*f970*/  UISETP.NE.AND UP0, UPT, UR7, 0x2, UPT ;  /* 0x000000020700788c */ /* 0x000fcc000bf05270 */
[----:B------:R-:W-:-:S13]  /*f980*/  PLOP3.LUT P0, PT, PT, PT, UP0, 0x80, 0x0 ;  /* 0x000000000000781c */ /* 0x000fda0003f0f008 */
[----:B-1----:R-:W-:Y:S05]  /*f990*/  @P0 BRA `(.L_x_306) ;  /* 0x0000000000040947 */ /* 0x002fea0003800000 */
[----:B------:R-:W-:Y:S01]  /*f9a0*/  BPT.TRAP 0x1 ;  /* 0x000000040000795c */ /* 0x000fe20000300000 */
.L_x_306:
[C---:B0-----:R-:W-:Y:S01]  /*f9b0*/  IMAD R2, R3.reuse, 0x8000, R16 ;  /* 0x0000800003027824 */ /* 0x041fe200078e0210 */
[----:B------:R-:W-:Y:S01]  /*f9c0*/  R2UR UR19, R16 ;  /* 0x00000000101372ca */ /* 0x000fe200000e0000 */
[----:B------:R-:W-:Y:S01]  /*f9d0*/  IMAD R4, R3, 0x4000, R8 ;  /* 0x0000400003047824 */ /* 0x000fe200078e0208 */
[----:B------:R-:W-:Y:S01]  /*f9e0*/  R2UR UR9, R5 ;  /* 0x00000000050972ca */ /* 0x000fe200000e0000 */
[----:B------:R-:W-:Y:S01]  /*f9f0*/  VIADD R15, R15, 0xffffffff ;  /* 0xffffffff0f0f7836 */ /* 0x000fe20000000000 */
[----:B------:R-:W-:Y:S01]  /*fa00*/  R2UR UR7, R2 ;  /* 0x00000000020772ca */ /* 0x000fe200000e0000 */
[----:B------:R-:W-:Y:S01]  /*fa10*/  UIADD3 UR14, UP0, UR24, 0xf0, URZ ;  /* 0x000000f0180e7890 */ /* 0x000fe2000ff1e03f */
[----:B------:R-:W-:Y:S01]  /*fa20*/  R2UR UR8, R4 ;  /* 0x00000000040872ca */ /* 0x000fe200000e0000 */
[----:B------:R-:W-:Y:S01]  /*fa30*/  UIADD3 UR28, UP1, UR24, 0x1f0, URZ ;  /* 0x000001f0181c7890 */ /* 0x000fe2000ff3e03f */
[----:B------:R-:W-:Y:S01]  /*fa40*/  R2UR UR11, R7 ;  /* 0x00000000070b72ca */ /* 0x000fe200000e0000 */
[----:B------:R-:W-:Y:S01]  /*fa50*/  UIADD3.X UR15, URZ, UR25, URZ, UP0, !UPT ;  /* 0x000000193f0f7290 */ /* 0x000fe200087fe43f */
[----:B------:R-:W-:Y:S01]  /*fa60*/  R2UR UR10, R13 ;  /* 0x000000000d0a72ca */ /* 0x000fe200000e0000 */
[----:B------:R-:W-:Y:S01]  /*fa70*/  VIADD R3, R3, 0x1 ;  /* 0x0000000103037836 */ /* 0x000fe20000000000 */
[----:B------:R-:W-:Y:S01]  /*fa80*/  R2UR UR12, R6 ;  /* 0x00000000060c72ca */ /* 0x000fe200000e0000 */
[----:B------:R-:W-:Y:S01]  /*fa90*/  UIADD3.X UR29, URZ, UR25, URZ, UP1, !UPT ;  /* 0x000000193f1d7290 */ /* 0x000fe20008ffe43f */
[----:B------:R-:W-:Y:S01]  /*faa0*/  R2UR UR21, R14 ;  /* 0x000000000e1572ca */ /* 0x000fe200000e0000 */
[----:B------:R-:W-:Y:S01]  /*fab0*/  UMOV UR16, 0x0 ;  /* 0x0000000000107882 */ /* 0x000fe20000000000 */
[----:B------:R-:W-:Y:S01]  /*fac0*/  ISETP.GT.AND P1, PT, R15, 0x1, PT ;  /* 0x000000010f00780c */ /* 0x000fe20003f24270 */
[----:B------:R-:W-:Y:S01]  /*fad0*/  UIADD3 UR7, UR7, 0x100, URZ ;  /* 0x0000010007077890 */ /* 0x000fe2000fffe03f */
[----:B------:R-:W-:Y:S01]  /*fae0*/  ISETP.NE.AND P0, PT, R3, 0x4, PT ;  /* 0x000000040300780c */ /* 0x000fe20003f05270 */
[----:B------:R-:W-:Y:S01]  /*faf0*/  UIADD3 UR19, UR19, 0x20100, UR8 ;  /* 0x0002010013137890 */ /* 0x000fe2000fffe008 */
[----:B------:R-:W-:Y:S01]  /*fb00*/  VIADD R13, R13, 0x80 ;  /* 0x000000800d0d7836 */ /* 0x000fe20000000000 */
[----:B------:R-:W-:Y:S01]  /*fb10*/  UMOV UR17, 0x10000000 ;  /* 0x1000000000117882 */ /* 0x000fe20000000000 */
[----:B------:R-:W-:Y:S01]  /*fb20*/  UMOV UR30, 0x30000 ;  /* 0x00030000001e7882 */ /* 0x000fe20000000000 */
[----:B------:R-:W-:Y:S01]  /*fb30*/  SEL R5, RZ, 0x1, P0 ;  /* 0x00000001ff057807 */ /* 0x000fe20000000000 */
[----:B------:R-:W-:Y:S01]  /*fb40*/  UMOV UR8, UR7 ;  /* 0x0000000700087c82 */ /* 0x000fe20008000000 */
[----:B------:R-:W-:Y:S01]  /*fb50*/  SEL R3, R3, RZ, P0 ;  /* 0x000000ff03037207 */ /* 0x000fe20000000000 */
[----:B------:R0:W-:Y:S01]  /*fb60*/  UTMALDG.3D [UR8], [UR14], desc[UR16] ;  /* 0x000010080e0075b4 */ /* 0x0001e20008011000 */
[----:B------:R-:W-:Y:S01]  /*fb70*/  LOP3.LUT R0, R0, R5, RZ, 0x3c, !PT ;  /* 0x0000000500007212 */ /* 0x000fe200078e3cff */
[----:B0-----:R-:W-:Y:S01]  /*fb80*/  UMOV UR11, UR21 ;  /* 0x00000015000b7c82 */ /* 0x001fe20008000000 */
[----:B------:R-:W-:-:S02]  /*fb90*/  UMOV UR8, UR19 ;  /* 0x0000001300087c82 */ /* 0x000fc40008000000 */
[----:B------:R0:W-:Y:S02]  /*fba0*/  UTMALDG.3D.MULTICAST [UR8], [UR28], UR30, desc[UR16] ;  /* 0x000010081c0073b4 */ /* 0x0001e4000801181e */
[----:B0-----:R-:W-:Y:S05]  /*fbb0*/  @P1 BRA `(.L_x_307) ;  /* 0xfffffffc003c1947 */ /* 0x001fea000383ffff */
.L_x_304:
[----:B------:R-:W-:Y:S05]  /*fbc0*/  BSYNC B1 ;  /* 0x0000000000017941 */ /* 0x000fea0003800000 */
.L_x_303:
[----:B------:R-:W2:Y:S01]  /*fbd0*/  LDL.LU R17, [R1+0x78] ;  /* 0x0000780001117983 */ /* 0x000ea20000300800 */
[----:B------:R-:W-:Y:S01]  /*fbe0*/  LOP3.LUT P2, RZ, R10, 0xff, RZ, 0xc0, !PT ;  /* 0x000000ff0aff7812 */ /* 0x000fe2000784c0ff */
[----:B------:R-:W-:Y:S01]  /*fbf0*/  VIADD R11, R11, UR20 ;  /* 0x000000140b0b7c36 */ /* 0x000fe20008000000 */
[----:B------:R-:W-:Y:S01]  /*fc00*/  ULDC.64 UR8, c[0x0][0x650] ;  /* 0x0001940000087ab9 */ /* 0x000fe20000000a00 */
[----:B------:R-:W3:Y:S01]  /*fc10*/  LDL.LU R16, [R1+0x7c] ;  /* 0x00007c0001107983 */ /* 0x000ee20000300800 */
[----:B------:R-:W-:Y:S01]  /*fc20*/  IMAD.U32 R4, RZ, RZ, UR20 ;  /* 0x00000014ff047e24 */ /* 0x000fe2000f8e00ff */
[----:B------:R-:W-:Y:S01]  /*fc30*/  BSSY B1, `(.L_x_308) ;  /* 0x0000070000017945 */ /* 0x000fe20003800000 */
[----:B------:R-:W-:Y:S01]  /*fc40*/  ISETP.GT.U32.AND P0, PT, R11, 0x3, PT ;  /* 0x000000030b00780c */ /* 0x000fe20003f04070 */
[----:B------:R-:W-:Y:S01]  /*fc50*/  IMAD.MOV.U32 R5, RZ, RZ, -0x1 ;  /* 0xffffffffff057424 */ /* 0x000fe200078e00ff */
[----:B------:R-:W-:Y:S01]  /*fc60*/  SHF.R.U32.HI R0, RZ, 0x2, R11 ;  /* 0x00000002ff007819 */ /* 0x000fe2000001160b */
[----:B------:R-:W-:Y:S01]  /*fc70*/  IMAD.MOV.U32 R14, RZ, RZ, -0x1 ;  /* 0xffffffffff0e7424 */ /* 0x000fe200078e00ff */
[----:B------:R-:W-:Y:S01]  /*fc80*/  ISETP.LT.U32.AND P0, PT, R4, 0x4, P0 ;  /* 0x000000040400780c */ /* 0x000fe20000701070 */
[----:B------:R-:W-:Y:S01]  /*fc90*/  IMAD.MOV.U32 R6, RZ, RZ, -0x1 ;  /* 0xffffffffff067424 */ /* 0x000fe200078e00ff */
[----:B------:R-:W-:Y:S01]  /*fca0*/  LOP3.LUT R0, R0, 0x1, RZ, 0xc0, !PT ;  /* 0x0000000100007812 */ /* 0x000fe200078ec0ff */
[----:B------:R-:W0:Y:S01]  /*fcb0*/  @P2 S2R R3, SR_CgaCtaId ;  /* 0x0000000000032919 */ /* 0x000e220000008800 */
[----:B------:R-:W-:-:S02]  /*fcc0*/  @P2 MOV R2, 0x400 ;  /* 0x0000040000022802 */ /* 0x000fc40000000f00 */
[----:B------:R-:W-:Y:S01]  /*fcd0*/  ISETP.NE.U32.AND P1, PT, R0, 0x1, PT ;  /* 0x000000010000780c */ /* 0x000fe20003f25070 */
[----:B------:R-:W-:Y:S01]  /*fce0*/  IMAD.U32 R0, RZ, RZ, UR20 ;  /* 0x00000014ff007e24 */ /* 0x000fe2000f8e00ff */
[----:B------:R-:W-:Y:S02]  /*fcf0*/  LOP3.LUT R11, R11, 0x3, RZ, 0xc0, !PT ;  /* 0x000000030b0b7812 */ /* 0x000fe400078ec0ff */
[----:B------:R-:W-:Y:S02]  /*fd00*/  PRMT R10, RZ, 0x7610, R10 ;  /* 0x00007610ff0a7816 */ /* 0x000fe4000000000a */
[----:B------:R-:W-:-:S04]  /*fd10*/  ISETP.GT.U32.AND P1, PT, R0, 0x3, !P1 ;  /* 0x000000030000780c */ /* 0x000fc80004f24070 */
[----:B------:R-:W-:Y:S02]  /*fd20*/  SEL R0, RZ, 0x1, !P1 ;  /* 0x00000001ff007807 */ /* 0x000fe40004800000 */
[----:B0-----:R-:W-:Y:S02]  /*fd30*/  @P2 LEA R2, R3, R2, 0x18 ;  /* 0x0000000203022211 */ /* 0x001fe400078ec0ff */
[----:B------:R-:W-:Y:S02]  /*fd40*/  SEL R3, RZ, 0x1, !P0 ;  /* 0x00000001ff037807 */ /* 0x000fe40004000000 */
[----:B------:R0:W-:Y:S02]  /*fd50*/  @P2 SYNCS.ARRIVE.TRANS64.A1T0 RZ, [R2+URZ+0x58], RZ ;  /* 0x000058ff02ff29a7 */ /* 0x0001e4000810003f */
[----:B------:R-:W-:Y:S02]  /*fd60*/  LOP3.LUT R12, R0, R12, R3, 0x96, !PT ;  /* 0x0000000c000c7212 */ /* 0x000fe400078e9603 */
[----:B------:R-:W-:-:S02]  /*fd70*/  PRMT R0, RZ, 0x7610, R0 ;  /* 0x00007610ff007816 */ /* 0x000fc40000000000 */
[----:B---3--:R-:W-:-:S04]  /*fd80*/  IADD3 R16, P2, R16, UR22, RZ ;  /* 0x0000001610107c10 */ /* 0x008fc8000ff5e0ff */
[----:B--2---:R-:W-:Y:S01]  /*fd90*/  IADD3.X R17, R17, UR18, RZ, P2, !PT ;  /* 0x0000001211117c10 */ /* 0x004fe200097fe4ff */
[----:B------:R0:W-:Y:S01]  /*fda0*/  STL [R1+0x7c], R16 ;  /* 0x00007c1001007387 */ /* 0x0001e20000100800 */
[----:B------:R-:W-:-:S03]  /*fdb0*/  ISETP.GE.U32.AND P2, PT, R16, UR8, PT ;  /* 0x0000000810007c0c */ /* 0x000fc6000bf46070 */
[----:B------:R0:W-:Y:S01]  /*fdc0*/  STL [R1+0x78], R17 ;  /* 0x0000781101007387 */ /* 0x0001e20000100800 */
[----:B------:R-:W-:-:S13]  /*fdd0*/  ISETP.GE.U32.AND.EX P0, PT, R17, UR9, PT, P2 ;  /* 0x0000000911007c0c */ /* 0x000fda000bf06120 */
[----:B0-----:R-:W-:Y:S05]  /*fde0*/  @P0 BRA `(.L_x_309) ;  /* 0x0000000400500947 */ /* 0x001fea0003800000 */
[----:B------:R-:W-:Y:S01]  /*fdf0*/  ULDC.64 UR8, c[0x0][0x628] ;  /* 0x00018a0000087ab9 */ /* 0x000fe20000000a00 */
[----:B------:R-:W0:Y:S01]  /*fe00*/  S2R R13, SR_CTAID.X ;  /* 0x00000000000d7919 */ /* 0x000e220000002500 */
[----:B------:R-:W-:Y:S01]  /*fe10*/  ISETP.NE.U32.AND P0, PT, RZ, UR8, PT ;  /* 0x00000008ff007c0c */ /* 0x000fe2000bf05070 */
[----:B------:R-:W-:Y:S01]  /*fe20*/  ULDC UR10, c[0x0][0x630] ;  /* 0x00018c00000a7ab9 */ /* 0x000fe20000000800 */
[----:B------:R-:W-:Y:S01]  /*fe30*/  IMAD.MOV.U32 R2, RZ, RZ, R16 ;  /* 0x000000ffff027224 */ /* 0x000fe200078e0010 */
[----:B------:R-:W1:Y:S01]  /*fe40*/  S2R R0, SR_CTAID.Y ;  /* 0x0000000000007919 */ /* 0x000e620000002600 */
[----:B------:R-:W-:Y:S01]  /*fe50*/  ISETP.NE.AND.EX P0, PT, RZ, UR9, PT, P0 ;  /* 0x00000009ff007c0c */ /* 0x000fe2000bf05300 */
[----:B------:R-:W-:-:S12]  /*fe60*/  IMAD.MOV.U32 R3, RZ, RZ, R17 ;  /* 0x000000ffff037224 */ /* 0x000fd800078e0011 */
[----:B------:R-:W-:Y:S05]  /*fe70*/  @!P0 BRA `(.L_x_310) ;  /* 0x0000000000288947 */ /* 0x000fea0003800000 */
[----:B------:R-:W-:Y:S02]  /*fe80*/  ULDC UR7, c[0x0][0x634] ;  /* 0x00018d0000077ab9 */ /* 0x000fe40000000800 */
[----:B------:R-:W-:-:S05]  /*fe90*/  IADD3 R7, P0, R16, UR7, RZ ;  /* 0x0000000710077c10 */ /* 0x000fca000ff1e0ff */
[----:B------:R-:W-:-:S04]  /*fea0*/  IMAD.X R15, RZ, RZ, R17, P0 ;  /* 0x000000ffff0f7224 */ /* 0x000fc800000e0611 */
[----:B------:R-:W-:-:S04]  /*feb0*/  IMAD.WIDE.U32 R4, R15, UR8, RZ ;  /* 0x000000080f047c25 */ /* 0x000fc8000f8e00ff */
[----:B------:R-:W-:-:S04]  /*fec0*/  IMAD.WIDE.U32 R4, P0, R7, UR9, R4 ;  /* 0x0000000907047c25 */ /* 0x000fc8000f800004 */
[----:B------:R-:W-:-:S04]  /*fed0*/  IMAD.WIDE.U32 R6, R7, UR8, RZ ;  /* 0x0000000807067c25 */ /* 0x000fc8000f8e00ff */
[----:B------:R-:W-:Y:S01]  /*fee0*/  IMAD.X R3, RZ, RZ, RZ, P0 ;  /* 0x000000ffff037224 */ /* 0x000fe200000e06ff */
[----:B------:R-:W-:Y:S01]  /*fef0*/  IADD3 RZ, P0, R7, R4, RZ ;  /* 0x0000000407ff7210 */ /* 0x000fe20007f1e0ff */
[----:B------:R-:W-:-:S04]  /*ff00*/  IMAD.MOV.U32 R2, RZ, RZ, R5 ;  /* 0x000000ffff027224 */ /* 0x000fc800078e0005 */
[----:B------:R-:W-:-:S08]  /*ff10*/  IMAD.WIDE.U32.X R2, R15, UR9, R2, P0 ;  /* 0x000000090f027c25 */ /* 0x000fd000080e0402 */
.L_x_310:
[--C-:B------:R-:W-:Y:S01]  /*ff20*/  SHF.R.U64 R6, R2, UR10, R3.reuse ;  /* 0x0000000a02067c19 */ /* 0x100fe20008001203 */
[----:B------:R-:W-:Y:S01]  /*ff30*/  ULDC.64 UR8, c[0x0][0x620] ;  /* 0x0001880000087ab9 */ /* 0x000fe20000000a00 */
[----:B------:R-:W-:Y:S01]  /*ff40*/  SHF.R.U32.HI R2, RZ, UR10, R3 ;  /* 0x0000000aff027c19 */ /* 0x000fe20008011603 */
[----:B------:R-:W-:Y:S01]  /*ff50*/  IMAD.MOV.U32 R3, RZ, RZ, R17 ;  /* 0x000000ffff037224 */ /* 0x000fe200078e0011 */
[----:B------:R-:W-:Y:S01]  /*ff60*/  IADD3 R5, P0, RZ, -R6, RZ ;  /* 0x80000006ff057210 */ /* 0x000fe20007f1e0ff */
[----:B------:R-:W-:Y:S01]  /*ff70*/  ULDC UR7, c[0x0][0x150] ;  /* 0x0000540000077ab9 */ /* 0x000fe20000000800 */
[----:B0-----:R-:W-:Y:S01]  /*ff80*/  I2FP.F32.U32 R7, R13 ;  /* 0x0000000d00077245 */ /* 0x001fe20000201000 */
[----:B------:R-:W0:Y:S01]  /*ff90*/  LDC R18, c[0x0][0x144] ;  /* 0x00005100ff127b82 */ /* 0x000e220000000800 */
[----:B------:R-:W-:Y:S01]  /*ffa0*/  ULDC.64 UR10, c[0x0][0x640] ;  /* 0x00019000000a7ab9 */ /* 0x000fe20000000a00 */
[----:B------:R-:W-:Y:S01]  /*ffb0*/  IMAD.X R2, RZ, RZ, ~R2, P0 ;  /* 0x000000ffff027224 */ /* 0x000fe200000e0e02 */
[----:B------:R-:W-:-:S03]  /*ffc0*/  ISETP.NE.U32.AND P0, PT, RZ, UR10, PT ;  /* 0x0000000aff007c0c */ /* 0x000fc6000bf05070 */
[----:B------:R-:W-:Y:S01]  /*ffd0*/  IMAD R4, R2, UR8, RZ ;  /* 0x0000000802047c24 */ /* 0x000fe2000f8e02ff */
[----:B------:R-:W-:Y:S01]  /*ffe0*/  ISETP.NE.AND.EX P0, PT, RZ, UR11, PT, P0 ;  /* 0x0000000bff007c0c */ /* 0x000fe2000bf05300 */
[----:B------:R-:W-:Y:S01]  /*fff0*/  IMAD.MOV.U32 R2, RZ, RZ, R16 ;  /* 0x000000ffff027224 */ /* 0x000fe200078e0010 */
[----:B------:R-:W2:Y:S03]  /*10000*/  LDC R15, c[0x0][0x148] ;  /* 0x00005200ff0f7b82 */ /* 0x000ea60000000800 */
[----:B------:R-:W-:Y:S01]  /*10010*/  IMAD.WIDE.U32 R2, R5, UR8, R2 ;  /* 0x0000000805027c25 */ /* 0x000fe2000f8e0002 */
[----:B------:R-:W-:-:S03]  /*10020*/  ULDC UR8, c[0x0][0x154] ;  /* 0x0000550000087ab9 */ /* 0x000fc60000000800 */
[----:B------:R-:W-:Y:S02]  /*10030*/  IMAD R5, R5, UR9, R4 ;  /* 0x0000000905057c24 */ /* 0x000fe4000f8e0204 */
[----:B------:R-:W-:Y:S01]  /*10040*/  FMUL R4, R7, UR7 ;  /* 0x0000000707047c20 */ /* 0x000fe20008400000 */
[----:B------:R-:W-:Y:S01]  /*10050*/  ULDC UR7, c[0x0][0x618] ;  /* 0x0001860000077ab9 */ /* 0x000fe20000000800 */
[----:B------:R-:W-:Y:S01]  /*10060*/  ULDC UR9, c[0x0][0x608] ;  /* 0x0001820000097ab9 */ /* 0x000fe20000000800 */
[----:B------:R-:W-:-:S03]  /*10070*/  IMAD.IADD R3, R3, 0x1, R5 ;  /* 0x0000000103037824 */ /* 0x000fc600078e0205 */
[----:B------:R-:W3:Y:S02]  /*10080*/  F2I.U32.TRUNC.NTZ R4, R4 ;  /* 0x0000000400047305 */ /* 0x000ee4000020f000 */
[----:B------:R-:W-:Y:S02]  /*10090*/  SHF.R.U64 R7, R2, UR7, R3 ;  /* 0x0000000702077c19 */ /* 0x000fe40008001203 */
[----:B-1----:R-:W-:-:S05]  /*100a0*/  I2FP.F32.U32 R2, R0 ;  /* 0x0000000000027245 */ /* 0x002fca0000201000 */
[----:B------:R-:W-:Y:S01]  /*100b0*/  FMUL R5, R2, UR8 ;  /* 0x0000000802057c20 */ /* 0x000fe20008400000 */
[----:B------:R-:W-:Y:S01]  /*100c0*/  SHF.R.U32.HI R2, RZ, UR7, R3 ;  /* 0x00000007ff027c19 */ /* 0x000fe20008011603 */
[----:B------:R-:W-:Y:S02]  /*100d0*/  ULDC UR7, c[0x0][0x658] ;  /* 0x0001960000077ab9 */ /* 0x000fe40000000800 */
[----:B------:R1:W4:Y:S01]  /*100e0*/  F2I.U32.TRUNC.NTZ R19, R5 ;  /* 0x0000000500137305 */ /* 0x000322000020f000 */
[----:B------:R-:W-:Y:S01]  /*100f0*/  SHF.R.U64 R16, R7, UR9, R2 ;  /* 0x0000000907107c19 */ /* 0x000fe20008001202 */
[----:B---3--:R-:W-:Y:S01]  /*10100*/  IMAD.MOV R4, RZ, RZ, -R4 ;  /* 0x000000ffff047224 */ /* 0x008fe200078e0a04 */
[----:B------:R-:W-:-:S03]  /*10110*/  SHF.R.U32.HI R3, RZ, UR9, R2 ;  /* 0x00000009ff037c19 */ /* 0x000fc60008011602 */
[----:B0-----:R-:W-:Y:S01]  /*10120*/  IMAD R13, R18, R4, R13 ;  /* 0x00000004120d7224 */ /* 0x001fe200078e020d */
[--C-:B------:R-:W-:Y:S02]  /*10130*/  SHF.R.U64 R14, R16, UR7, R3.reuse ;  /* 0x00000007100e7c19 */ /* 0x100fe40008001203 */
[----:B------:R-:W-:-:S03]  /*10140*/  SHF.R.U32.HI R17, RZ, UR7, R3 ;  /* 0x00000007ff117c19 */ /* 0x000fc60008011603 */
[----:B------:R-:W-:Y:S02]  /*10150*/  IMAD.MOV.U32 R2, RZ, RZ, R14 ;  /* 0x000000ffff027224 */ /* 0x000fe400078e000e */
[----:B------:R-:W-:Y:S01]  /*10160*/  IMAD.MOV.U32 R3, RZ, RZ, R17 ;  /* 0x000000ffff037224 */ /* 0x000fe200078e0011 */
[----:B-12-4-:R-:W-:Y:S06]  /*10170*/  @!P0 BRA `(.L_x_311) ;  /* 0x0000000000288947 */ /* 0x016fec0003800000 */
[----:B------:R-:W-:Y:S02]  /*10180*/  ULDC UR7, c[0x0][0x64c] ;  /* 0x0001930000077ab9 */ /* 0x000fe40000000800 */
[----:B------:R-:W-:-:S05]  /*10190*/  IADD3 R3, P0, R14, UR7, RZ ;  /* 0x000000070e037c10 */ /* 0x000fca000ff1e0ff */
[----:B------:R-:W-:-:S04]  /*101a0*/  IMAD.X R17, RZ, RZ, R17, P0 ;  /* 0x000000ffff117224 */ /* 0x000fc800000e0611 */
[----:B------:R-:W-:-:S04]  /*101b0*/  IMAD.WIDE.U32 R4, R17, UR10, RZ ;  /* 0x0000000a11047c25 */ /* 0x000fc8000f8e00ff */
[----:B------:R-:W-:-:S04]  /*101c0*/  IMAD.WIDE.U32 R4, P0, R3, UR11, R4 ;  /* 0x0000000b03047c25 */ /* 0x000fc8000f800004 */
[----:B------:R-:W-:-:S04]  /*101d0*/  IMAD.WIDE.U32 R2, R3, UR10, RZ ;  /* 0x0000000a03027c25 */ /* 0x000fc8000f8e00ff */
[----:B------:R-:W-:Y:S01]  /*101e0*/  IMAD.MOV.U32 R2, RZ, RZ, R5 ;  /* 0x000000ffff027224 */ /* 0x000fe200078e0005 */
[----:B------:R-:W-:Y:S01]  /*101f0*/  IADD3 RZ, P1, R3, R4, RZ ;  /* 0x0000000403ff7210 */ /* 0x000fe20007f3e0ff */
[----:B------:R-:W-:-:S04]  /*10200*/  IMAD.X R3, RZ, RZ, RZ, P0 ;  /* 0x000000ffff037224 */ /* 0x000fc800000e06ff */
[----:B------:R-:W-:-:S08]  /*10210*/  IMAD.WIDE.U32.X R2, R17, UR11, R2, P1 ;  /* 0x0000000b11027c25 */ /* 0x000fd000088e0402 */
.L_x_311:
[----:B------:R-:W-:Y:S01]  /*10220*/  ULDC UR7, c[0x0][0x648] ;  /* 0x0001920000077ab9 */ /* 0x000fe20000000800 */
[----:B------:R-:W-:Y:S01]  /*10230*/  LOP3.LUT R16, R16, UR6, RZ, 0xc0, !PT ;  /* 0x0000000610107c12 */ /* 0x000fe2000f8ec0ff */
[----:B------:R-:W-:Y:S01]  /*10240*/  IMAD.MOV R19, RZ, RZ, -R19 ;  /* 0x000000ffff137224 */ /* 0x000fe200078e0a13 */
[----:B------:R-:W-:Y:S01]  /*10250*/  SHF.R.U64 R3, R2, UR7, R3 ;  /* 0x0000000702037c19 */ /* 0x000fe20008001203 */
[----:B------:R-:W-:Y:S01]  /*10260*/  ULDC UR7, c[0x0][0x638] ;  /* 0x00018e0000077ab9 */ /* 0x000fe20000000800 */
[----:B------:R-:W-:Y:S01]  /*10270*/  LOP3.LUT R7, R7, UR4, RZ, 0xc0, !PT ;  /* 0x0000000407077c12 */ /* 0x000fe2000f8ec0ff */
[----:B------:R-:W-:Y:S01]  /*10280*/  @P4 IMAD R13, R15, R19, R0 ;  /* 0x000000130f0d4224 */ /* 0x000fe200078e0200 */
[----:B------:R-:W-:Y:S01]  /*10290*/  ULDC UR8, c[0x0][0x610] ;  /* 0x0001840000087ab9 */ /* 0x000fe20000000800 */
[----:B------:R-:W-:Y:S02]  /*102a0*/  IMAD.MOV R5, RZ, RZ, -R3 ;  /* 0x000000ffff057224 */ /* 0x000fe400078e0a03 */
[----:B------:R-:W-:-:S02]  /*102b0*/  IMAD R16, R3, UR5, R16 ;  /* 0x0000000503107c24 */ /* 0x000fc4000f8e0210 */
[----:B------:R-:W-:Y:S01]  /*102c0*/  IMAD R14, R5, UR7, R14 ;  /* 0x00000007050e7c24 */ /* 0x000fe2000f8e020e */
[----:B------:R-:W-:Y:S01]  /*102d0*/  ULDC UR7, c[0x0][0x600] ;  /* 0x0001800000077ab9 */ /* 0x000fe20000000800 */
[----:B------:R-:W-:Y:S02]  /*102e0*/  IMAD R13, R16, UR8, R13 ;  /* 0x00000008100d7c24 */ /* 0x000fe4000f8e020d */
[----:B------:R-:W-:Y:S02]  /*102f0*/  IMAD R2, R14, UR7, R7 ;  /* 0x000000070e027c24 */ /* 0x000fe4000f8e0207 */
[----:B------:R-:W-:-:S03]  /*10300*/  IMAD.MOV.U32 R0, RZ, RZ, 0x1 ;  /* 0x00000001ff007424 */ /* 0x000fc600078e00ff */
[----:B------:R-:W-:Y:S02]  /*10310*/  SEL R14, R2, R13, !P4 ;  /* 0x0000000d020e7207 */ /* 0x000fe40006000000 */
[----:B------:R-:W-:-:S07]  /*10320*/  SEL R5, R13, R2, !P4 ;  /* 0x000000020d057207 */ /* 0x000fce0006000000 */
.L_x_309:
[----:B------:R-:W-:Y:S05]  /*10330*/  BSYNC B1 ;  /* 0x0000000000017941 */ /* 0x000fea0003800000 */
.L_x_308:
[----:B------:R-:W-:-:S13]  /*10340*/  LOP3.LUT P0, RZ, R0, 0xff, RZ, 0xc0, !PT ;  /* 0x000000ff00ff7812 */ /* 0x000fda000780c0ff */
[----:B------:R-:W-:Y:S05]  /*10350*/  @P0 BRA `(.L_x_312) ;  /* 0xfffffff400200947 */ /* 0x000fea000383ffff */
[----:B------:R-:W-:Y:S05]  /*10360*/  BSYNC B0 ;  /* 0x0000000000007941 */ /* 0x000fea0003800000 */
.L_x_301:
[----:B------:R-:W-:-:S03]  /*10370*/  UMOV UR7, 0xffffffff ;  /* 0xffffffff00077882 */ /* 0x000fc60000000000 */
[----:B------:R-:W-:Y:S05]  /*10380*/  BRA.DIV UR7, `(.L_x_313) ;  /* 0x0000000607287947 */ /* 0x000fea000b800000 */
[----:B------:R-:W-:-:S13]  /*10390*/  ELECT P0, URZ, PT ;  /* 0x00000000003f782f */ /* 0x000fda0003800000 */
.L_x_327:
[----:B------:R-:W-:Y:S04]  /*103a0*/  BSSY B0, `(.L_x_314) ;  /* 0x000002c000007945 */ /* 0x000fe80003800000 */
[----:B------:R-:W-:Y:S05]  /*103b0*/  @!P0 BRA `(.L_x_315) ;  /* 0x0000000000a88947 */ /* 0x000fea0003800000 */
[----:B------:R-:W-:-:S04]  /*103c0*/  ULOP3.LUT UR7, UR13, 0x2, URZ, 0xfc, !UPT ;  /* 0x000000020d077892 */ /* 0x000fc8000f8efc3f */
[----:B------:R-:W-:-:S06]  /*103d0*/  UISETP.NE.AND UP0, UPT, UR7, 0x3, UPT ;  /* 0x000000030700788c */ /* 0x000fcc000bf05270 */
[----:B------:R-:W-:-:S13]  /*103e0*/  PLOP3.LUT P0, PT, PT, PT, UP0, 0x80, 0x0 ;  /* 0x000000000000781c */ /* 0x000fda0003f0f008 */
[----:B------:R-:W-:Y:S05]  /*103f0*/  @!P0 BRA `(.L_x_316) ;  /* 0x0000000000048947 */ /* 0x000fea0003800000 */
[----:B------:R-:W-:Y:S01]  /*10400*/  BPT.TRAP 0x1 ;  /* 0x000000040000795c */ /* 0x000fe20000300000 */
.L_x_316:
[----:B------:R-:W0:Y:S01]  /*10410*/  S2R R3, SR_CgaCtaId ;  /* 0x0000000000037919 */ /* 0x000e220000008800 */
[----:B------:R-:W-:Y:S02]  /*10420*/  MOV R0, 0x400 ;  /* 0x0000040000007802 */ /* 0x000fe40000000f00 */
[----:B------:R-:W-:Y:S02]  /*10430*/  SHF.L.U32 R2, R12, 0x1f, RZ ;  /* 0x0000001f0c027819 */ /* 0x000fe400000006ff */
[----:B0-----:R-:W-:-:S05]  /*10440*/  LEA R0, R3, R0, 0x18 ;  /* 0x0000000003007211 */ /* 0x001fca00078ec0ff */
[----:B------:R-:W-:-:S04]  /*10450*/  VIADD R0, R0, 0x20 ;  /* 0x0000002000007836 */ /* 0x000fc80000000000 */
[C---:B------:R-:W-:Y:S02]  /*10460*/  IMAD R5, R11.reuse, 0x8, R0 ;  /* 0x000000080b057824 */ /* 0x040fe400078e0200 */
[----:B------:R-:W-:Y:S02]  /*10470*/  VIADD R11, R11, 0x1 ;  /* 0x000000010b0b7836 */ /* 0x000fe40000000000 */
[----:B------:R-:W0:Y:S03]  /*10480*/  SYNCS.PHASECHK.TRANS64.TRYWAIT P0, [R5+URZ], R2 ;  /* 0x00000002050075a7 */ /* 0x000e26000800017f */
[----:B------:R-:W-:-:S04]  /*10490*/  ISETP.NE.AND P1, PT, R11, 0x4, PT ;  /* 0x000000040b00780c */ /* 0x000fc80003f25270 */
[----:B------:R-:W-:Y:S02]  /*104a0*/  SEL R3, RZ, 0x1, P1 ;  /* 0x00000001ff037807 */ /* 0x000fe40000800000 */
[----:B------:R-:W-:Y:S02]  /*104b0*/  SEL R11, R11, RZ, P1 ;  /* 0x000000ff0b0b7207 */ /* 0x000fe40000800000 */
[----:B------:R-:W-:-:S03]  /*104c0*/  LOP3.LUT R12, R12, R3, RZ, 0x3c, !PT ;  /* 0x000000030c0c7212 */ /* 0x000fc600078e3cff */
[----:B------:R-:W-:Y:S01]  /*104d0*/  IMAD R7, R11, 0x8, R0 ;  /* 0x000000080b077824 */ /* 0x000fe200078e0200 */
[----:B------:R-:W-:Y:S01]  /*104e0*/  SHF.L.U32 R4, R12, 0x1f, RZ ;  /* 0x0000001f0c047819 */ /* 0x000fe200000006ff */
[----:B0-----:R-:W-:Y:S06]  /*104f0*/  @!P0 BRA `(.L_x_317) ;  /* 0x0000000000ec8947 */ /* 0x001fec0003800000 */
.L_x_328:
[----:B------:R-:W1:Y:S01]  /*10500*/  SYNCS.PHASECHK.TRANS64.TRYWAIT P0, [R7+URZ], R4 ;  /* 0x00000004070075a7 */ /* 0x000e62000800017f */
[----:B0-----:R-:W-:-:S05]  /*10510*/  VIADD R2, R11, 0x1 ;  /* 0x000000010b027836 */ /* 0x001fca0000000000 */
[----:B------:R-:W-:-:S04]  /*10520*/  ISETP.NE.AND P1, PT, R2, 0x4, PT ;  /* 0x000000040200780c */ /* 0x000fc80003f25270 */
[----:B------:R-:W-:Y:S02]  /*10530*/  SEL R3, RZ, 0x1, P1 ;  /* 0x00000001ff037807 */ /* 0x000fe40000800000 */
[----:B------:R-:W-:Y:S02]  /*10540*/  SEL R9, R2, RZ, P1 ;  /* 0x000000ff02097207 */ /* 0x000fe40000800000 */
[----:B------:R-:W-:-:S03]  /*10550*/  LOP3.LUT R11, R12, R3, RZ, 0x3c, !PT ;  /* 0x000000030c0b7212 */ /* 0x000fc600078e3cff */
[----:B------:R-:W-:Y:S01]  /*10560*/  IMAD R6, R9, 0x8, R0 ;  /* 0x0000000809067824 */ /* 0x000fe200078e0200 */
[----:B------:R-:W-:Y:S01]  /*10570*/  SHF.L.U32 R5, R11, 0x1f, RZ ;  /* 0x0000001f0b057819 */ /* 0x000fe200000006ff */
[----:B-1----:R-:W-:Y:S06]  /*10580*/  @!P0 BRA `(.L_x_318) ;  /* 0x0000000000dc8947 */ /* 0x002fec0003800000 */
.L_x_329:
[----:B------:R-:W1:Y:S01]  /*10590*/  SYNCS.PHASECHK.TRANS64.TRYWAIT P0, [R6+URZ], R5 ;  /* 0x00000005060075a7 */ /* 0x000e62000800017f */
[----:B------:R-:W-:-:S05]  /*105a0*/  VIADD R2, R9, 0x1 ;  /* 0x0000000109027836 */ /* 0x000fca0000000000 */
[----:B------:R-:W-:-:S04]  /*105b0*/  ISETP.NE.AND P1, PT, R2, 0x4, PT ;  /* 0x000000040200780c */ /* 0x000fc80003f25270 */
[----:B0-----:R-:W-:Y:S02]  /*105c0*/  SEL R4, RZ, 0x1, P1 ;  /* 0x00000001ff047807 */ /* 0x001fe40000800000 */
[----:B------:R-:W-:Y:S02]  /*105d0*/  SEL R3, R2, RZ, P1 ;  /* 0x000000ff02037207 */ /* 0x000fe40000800000 */
[----:B------:R-:W-:Y:S01]  /*105e0*/  LOP3.LUT R4, R11, R4, RZ, 0x3c, !PT ;  /* 0x000000040b047212 */ /* 0x000fe200078e3cff */
[----:B-1----:R-:W-:Y:S06]  /*105f0*/  @!P0 BRA `(.L_x_319) ;  /* 0x0000000000d48947 */ /* 0x002fec0003800000 */
.L_x_330:
[----:B------:R-:W-:Y:S01]  /*10600*/  IMAD R3, R3, 0x8, R0 ;  /* 0x0000000803037824 */ /* 0x000fe200078e0200 */
[----:B------:R-:W-:-:S07]  /*10610*/  SHF.L.U32 R0, R4, 0x1f, RZ ;  /* 0x0000001f04007819 */ /* 0x000fce00000006ff */
.L_x_320:
[----:B-1----:R1:W2:Y:S02]  /*10620*/  SYNCS.PHASECHK.TRANS64.TRYWAIT P0, [R3+URZ], R0 ;  /* 0x00000000030075a7 */ /* 0x0022a4000800017f */
[----:B--2---:R-:W-:Y:S05]  /*10630*/  @!P0 NANOSLEEP.SYNCS 0x989680 ;  /* 0x009896800000895d */ /* 0x004fea0003900000 */
[----:B------:R-:W2:Y:S02]  /*10640*/  @!P0 SYNCS.PHASECHK.TRANS64 P0, [R3+URZ], R0 ;  /* 0x00000000030085a7 */ /* 0x000ea4000800007f */
[----:B--2---:R-:W-:Y:S05]  /*10650*/  @!P0 BRA `(.L_x_320) ;  /* 0xfffffffc00f08947 */ /* 0x004fea000383ffff */
.L_x_315:
[----:B------:R-:W-:Y:S05]  /*10660*/  BSYNC B0 ;  /* 0x0000000000007941 */ /* 0x000fea0003800000 */
.L_x_314:
[----:B------:R-:W-:Y:S05]  /*10670*/  EXIT ;  /* 0x000000000000794d */ /* 0x000fea0003800000 */
.L_x_21:
[----:B-1----:R-:W-:-:S04]  /*10680*/  IMAD.U32 R3, RZ, RZ, UR6 ;  /* 0x00000006ff037e24 */ /* 0x002fc8000f8e00ff */
[----:B------:R1:W2:Y:S03]  /*10690*/  SYNCS.PHASECHK.TRANS64.TRYWAIT P0, [R3+URZ], R0 ;  /* 0x00000000030075a7 */ /* 0x0002a6000800017f */
[----:B--2---:R-:W-:Y:S05]  /*106a0*/  @!P0 NANOSLEEP.SYNCS 0x989680 ;  /* 0x009896800000895d */ /* 0x004fea0003900000 */
[----:B------:R-:W2:Y:S02]  /*106b0*/  @!P0 SYNCS.PHASECHK.TRANS64 P0, [R3+URZ], R0 ;  /* 0x00000000030085a7 */ /* 0x000ea4000800007f */
[----:B--2---:R-:W-:Y:S05]  /*106c0*/  @!P0 BRA `(.L_x_21) ;  /* 0xfffffffc00ec8947 */ /* 0x004fea000383ffff */
[----:B------:R-:W-:Y:S05]  /*106d0*/  BRA `(.L_x_20) ;  /* 0xffffff1400d07947 */ /* 0x000fea000383ffff */
.L_x_27:
[----:B-----5:R2:W-:Y:S02]  /*106e0*/  STL [R1+0x88], R0 ;  /* 0x0000880001007387 */ /* 0x0205e40000100800 */
[----:B--2---:R-:W-:-:S04]  /*106f0*/  IMAD.U32 R0, RZ, RZ, UR16 ;  /* 0x00000010ff007e24 */ /* 0x004fc8000f8e00ff */
[----:B------:R2:W3:Y:S03]  /*10700*/  SYNCS.PHASECHK.TRANS64.TRYWAIT P0, [R0+URZ], R229 ;  /* 0x000000e5000075a7 */ /* 0x0004e6000800017f */
[----:B---3--:R-:W-:Y:S05]  /*10710*/  @!P0 NANOSLEEP.SYNCS 0x989680 ;  /* 0x009896800000895d */ /* 0x008fea0003900000 */
[----:B------:R2:W3:Y:S02]  /*10720*/  @!P0 SYNCS.PHASECHK.TRANS64 P0, [R0+URZ], R229 ;  /* 0x000000e5000085a7 */ /* 0x0004e4000800007f */
[----:B--2---:R2:W5:Y:S02]  /*10730*/  LDL.LU R0, [R1+0x88] ;  /* 0x0000880001007983 */ /* 0x0045640000300800 */
[----:B--23--:R-:W-:Y:S05]  /*10740*/  @!P0 BRA `(.L_x_27) ;  /* 0xfffffffc00e48947 */ /* 0x00cfea000383ffff */
[----:B------:R-:W-:Y:S05]  /*10750*/  BRA `(.L_x_26) ;  /* 0xffffff28009c7947 */ /* 0x000fea000383ffff */
.L_x_302:
[----:B------:R-:W-:Y:S01]  /*10760*/  BSSY B1, `(.L_x_321) ;  /* 0x0000006000017945 */ /* 0x000fe20003800000 */
[----:B------:R-:W-:-:S07]  /*10770*/  IMAD.MOV.U32 R0, RZ, RZ, -0x1 ;  /* 0xffffffffff007424 */ /* 0x000fce00078e00ff */
[----:B------:R-:W-:Y:S05]  /*10780*/  WARPSYNC.COLLECTIVE R0, `(.L_x_322) ;  /* 0x00000000000c7348 */ /* 0x000fea0003c00000 */
[----:B------:R-:W-:Y:S02]  /*10790*/  ELECT P0, UR62, PT ;  /* 0x00000000003e782f */ /* 0x000fe40003800000 */
[----:B------:R-:W-:Y:S01]  /*107a0*/  MOV R0, UR62 ;  /* 0x0000003e00007c02 */ /* 0x000fe20008000f00 */
[----:B------:R-:W-:Y:S10]  /*107b0*/  ENDCOLLECTIVE ;  /* 0x000000000000791b */ /* 0x000ff40003800000 */
.L_x_322:
[----:B------:R-:W-:Y:S05]  /*107c0*/  BSYNC B1 ;  /* 0x0000000000017941 */ /* 0x000fea0003800000 */
.L_x_321:
[----:B------:R-:W-:Y:S05]  /*107d0*/  BRA `(.L_x_323) ;  /* 0xfffffff0000c7947 */ /* 0x000fea000383ffff */
.L_x_305:
[----:B0-----:R0:W2:Y:S02]  /*107e0*/  SYNCS.PHASECHK.TRANS64.TRYWAIT P0, [R5+URZ+0x20], R2 ;  /* 0x00002002050075a7 */ /* 0x0010a4000800017f */
[----:B--2---:R-:W-:Y:S05]  /*107f0*/  @!P0 NANOSLEEP.SYNCS 0x989680 ;  /* 0x009896800000895d */ /* 0x004fea0003900000 */
[----:B------:R-:W2:Y:S02]  /*10800*/  @!P0 SYNCS.PHASECHK.TRANS64 P0, [R5+URZ+0x20], R2 ;  /* 0x00002002050085a7 */ /* 0x000ea4000800007f */
[----:B--2---:R-:W-:Y:S05]  /*10810*/  @!P0 BRA `(.L_x_305) ;  /* 0xfffffffc00f08947 */ /* 0x004fea000383ffff */
[----:B------:R-:W-:Y:S05]  /*10820*/  BRA `(.L_x_324) ;  /* 0xfffffff000487947 */ /* 0x000fea000383ffff */
.L_x_313:
[----:B------:R-:W-:Y:S01]  /*10830*/  BSSY B0, `(.L_x_325) ;  /* 0x0000006000007945 */ /* 0x000fe20003800000 */
[----:B------:R-:W-:-:S07]  /*10840*/  IMAD.MOV.U32 R0, RZ, RZ, -0x1 ;  /* 0xffffffffff007424 */ /* 0x000fce00078e00ff */
[----:B------:R-:W-:Y:S05]  /*10850*/  WARPSYNC.COLLECTIVE R0, `(.L_x_326) ;  /* 0x00000000000c7348 */ /* 0x000fea0003c00000 */
[----:B------:R-:W-:Y:S02]  /*10860*/  ELECT P0, UR62, PT ;  /* 0x00000000003e782f */ /* 0x000fe40003800000 */
[----:B------:R-:W-:Y:S01]  /*10870*/  MOV R0, UR62 ;  /* 0x0000003e00007c02 */ /* 0x000fe20008000f00 */
[----:B------:R-:W-:Y:S10]  /*10880*/  ENDCOLLECTIVE ;  /* 0x000000000000791b */ /* 0x000ff40003800000 */
.L_x_326:
[----:B------:R-:W-:Y:S05]  /*10890*/  BSYNC B0 ;  /* 0x0000000000007941 */ /* 0x000fea0003800000 */
.L_x_325:
[----:B------:R-:W-:Y:S05]  /*108a0*/  BRA `(.L_x_327) ;  /* 0xfffffff800bc7947 */ /* 0x000fea000383ffff */
.L_x_317:
[----:B0-----:R0:W1:Y:S02]  /*108b0*/  SYNCS.PHASECHK.TRANS64.TRYWAIT P0, [R5+URZ], R2 ;  /* 0x00000002050075a7 */ /* 0x001064000800017f */
[----:B-1----:R-:W-:Y:S05]  /*108c0*/  @!P0 NANOSLEEP.SYNCS 0x989680 ;  /* 0x009896800000895d */ /* 0x002fea0003900000 */
[----:B------:R-:W1:Y:S02]  /*108d0*/  @!P0 SYNCS.PHASECHK.TRANS64 P0, [R5+URZ], R2 ;  /* 0x00000002050085a7 */ /* 0x000e64000800007f */
[----:B-1----:R-:W-:Y:S05]  /*108e0*/  @!P0 BRA `(.L_x_317) ;  /* 0xfffffffc00f08947 */ /* 0x002fea000383ffff */
[----:B------:R-:W-:Y:S05]  /*108f0*/  BRA `(.L_x_328) ;  /* 0xfffffffc00007947 */ /* 0x000fea000383ffff */
.L_x_318:
[----:B0-----:R0:W1:Y:S02]  /*10900*/  SYNCS.PHASECHK.TRANS64.TRYWAIT P0, [R7+URZ], R4 ;  /* 0x00000004070075a7 */ /* 0x001064000800017f */
[----:B-1----:R-:W-:Y:S05]  /*10910*/  @!P0 NANOSLEEP.SYNCS 0x989680 ;  /* 0x009896800000895d */ /* 0x002fea0003900000 */
[----:B------:R-:W1:Y:S02]  /*10920*/  @!P0 SYNCS.PHASECHK.TRANS64 P0, [R7+URZ], R4 ;  /* 0x00000004070085a7 */ /* 0x000e64000800007f */
[----:B-1----:R-:W-:Y:S05]  /*10930*/  @!P0 BRA `(.L_x_318) ;  /* 0xfffffffc00f08947 */ /* 0x002fea000383ffff */
[----:B------:R-:W-:Y:S05]  /*10940*/  BRA `(.L_x_329) ;  /* 0xfffffffc00107947 */ /* 0x000fea000383ffff */
.L_x_319:
[----:B0-----:R0:W1:Y:S02]  /*10950*/  SYNCS.PHASECHK.TRANS64.TRYWAIT P0, [R6+URZ], R5 ;  /* 0x00000005060075a7 */ /* 0x001064000800017f */
[----:B-1----:R-:W-:Y:S05]  /*10960*/  @!P0 NANOSLEEP.SYNCS 0x989680 ;  /* 0x009896800000895d */ /* 0x002fea0003900000 */
[----:B------:R-:W1:Y:S02]  /*10970*/  @!P0 SYNCS.PHASECHK.TRANS64 P0, [R6+URZ], R5 ;  /* 0x00000005060085a7 */ /* 0x000e64000800007f */
[----:B-1----:R-:W-:Y:S05]  /*10980*/  @!P0 BRA `(.L_x_319) ;  /* 0xfffffffc00f08947 */ /* 0x002fea000383ffff */
[----:B------:R-:W-:Y:S05]  /*10990*/  BRA `(.L_x_330) ;  /* 0xfffffffc00187947 */ /* 0x000fea000383ffff */
.L_x_331:
[----:B------:R-:W-:-:S00]  /*109a0*/  BRA `(.L_x_331) ;  /* 0xfffffffc00fc7947 */ /* 0x000fc0000383ffff */
[----:B------:R-:W-:-:S00]  /*109b0*/  NOP ;  /* 0x0000000000007918 */ /* 0x000fc00000000000 */
        /* <DEDUP_REMOVED lines=12> */
.L_x_332:


//--------------------- .nv.shared._ZN7cutlass13device_kernelINS_4gemm6kernel13GemmUniversalIN4cute5tupleIJiiiiEEENS1_10collective13CollectiveMmaINS1_37MainloopSm90TmaGmmaWarpSpecializedFP8ILi4ENS5_IJNS4_1CILi2EEENSA_ILi1EEESC_EEENS1_35KernelTmaWarpSpecializedCooperativeEEENS5_IJNSA_ILi256EEENSA_ILi128EEESH_EEENS_12float_e4m3_tENS5_IJlSC_lEEESJ_SK_NS4_8TiledMMAINS4_8MMA_AtomIJNS4_4SM904GMMA31MMA_64x128x32_F32E4M3E4M3_SS_TNILNSO_7ScaleInE1ELSQ_1EEEEEENS4_6LayoutISD_NS5_IJSC_NSA_ILi0EEESU_EEEEENS5_IJNS4_10UnderscoreESX_SX_EEEEENS4_13SM90_TMA_LOADENS4_14ComposedLayoutINS4_7SwizzleILi3ELi4ELi3EEENS4_18smem_ptr_flag_bitsILi8EEENST_INS5_IJNSA_ILi8EEESH_EEENS5_IJSH_SC_EEEEEEEvNS4_8identityENS4_23SM90_TMA_LOAD_MULTICASTES1A_vS1B_EENS_8epilogue10collective6detail29Sm90TmaWarpSpecializedAdapterINS1F_15DefaultEpilogueISJ_SK_SK_NS1E_6thread17LinearCombinationISJ_Li1EffLNS1J_9ScaleType4KindE0ELNS_15FloatRoundStyleE2ESJ_EENS1_15EpilogueDefaultEEEEEvvEEEEvNT_6ParamsE --------------------------
	.section	.nv.shared._ZN7cutlass13device_kernelINS_4gemm6kernel13GemmUniversalIN4cute5tupleIJiiiiEEENS1_10collective13CollectiveMmaINS1_37MainloopSm90TmaGmmaWarpSpecializedFP8ILi4ENS5_IJNS4_1CILi2EEENSA_ILi1EEESC_EEENS1_35KernelTmaWarpSpecializedCooperativeEEENS5_IJNSA_ILi256EEENSA_ILi128EEESH_EEENS_12float_e4m3_tENS5_IJlSC_lEEESJ_SK_NS4_8TiledMMAINS4_8MMA_AtomIJNS4_4SM904GMMA31MMA_64x128x32_F32E4M3E4M3_SS_TNILNSO_7ScaleInE1ELSQ_1EEEEEENS4_6LayoutISD_NS5_IJSC_NSA_ILi0EEESU_EEEEENS5_IJNS4_10UnderscoreESX_SX_EEEEENS4_13SM90_TMA_LOADENS4_14ComposedLayoutINS4_7SwizzleILi3ELi4ELi3EEENS4_18smem_ptr_flag_bitsILi8EEENST_INS5_IJNSA_ILi8EEESH_EEENS5_IJSH_SC_EEEEEEEvNS4_8identityENS4_23SM90_TMA_LOAD_MULTICASTES1A_vS1B_EENS_8epilogue10collective6detail29Sm90TmaWarpSpecializedAdapterINS1F_15DefaultEpilogueISJ_SK_SK_NS1E_6thread17LinearCombinationISJ_Li1EffLNS1J_9ScaleType4KindE0ELNS_15FloatRoundStyleE2ESJ_EENS1_15EpilogueDefaultEEEEEvvEEEEvNT_6ParamsE,"aw",@nobits
	.sectionflags	@""
	.align	16
	.zero		1024


//--------------------- .nv.shared.reserved.0     --------------------------
	.section	.nv.shared.reserved.0,"aw",@nobits
	.weak		__nv_reservedSMEM_offset_0_alias
	.size		__nv_reservedSMEM_offset_0_alias, 0, 0
	.other		__nv_reservedSMEM_offset_0_alias,@"STO_CUDA_RESERVED_SHARED STV_DEFAULT"
__nv_reservedSMEM_offset_0_alias:
	.zero		0


//--------------------- .nv.global                --------------------------
	.section	.nv.global,"aw",@nobits
.nv.global:
	.type		_ZN40_INTERNAL_e8ccc002_4_k_cu_c8e71392_174044cute1_E,@object
	.size		_ZN40_INTERNAL_e8ccc002_4_k_cu_c8e71392_174044cute1_E,(_ZN40_INTERNAL_e8ccc002_4_k_cu_c8e71392_174044cuda3std3__45__cpo6cbeginE - _ZN40_INTERNAL_e8ccc002_4_k_cu_c8e71392_174044cute1_E)
_ZN40_INTERNAL_e8ccc002_4_k_cu_c8e71392_174044cute1_E:
	.zero		1
	.type		_ZN40_INTERNAL_e8ccc002_4_k_cu_c8e71392_174044cuda3std3__45__cpo6cbeginE,@object
	.size		_ZN40_INTERNAL_e8ccc002_4_k_cu_c8e71392_174044cuda3std3__45__cpo6cbeginE,(_ZN40_INTERNAL_e8ccc002_4_k_cu_c8e71392_174044cuda3std3__48in_placeE - _ZN40_INTERNAL_e8ccc002_4_k_cu_c8e71392_174044cuda3std3__45__cpo6cbeginE)
_ZN40_INTERNAL_e8ccc002_4_k_cu_c8e71392_174044cuda3std3__45__cpo6cbeginE:
	.zero		1
	.type		_ZN40_INTERNAL_e8ccc002_4_k_cu_c8e71392_174044cuda3std3__48in_placeE,@object
	.size		_ZN40_INTERNAL_e8ccc002_4_k_cu_c8e71392_174044cuda3std3__48in_placeE,(_ZN40_INTERNAL_e8ccc002_4_k_cu_c8e71392_174044cuda3std6ranges3__45__cpo9iter_moveE - _ZN40_INTERNAL_e8ccc002_4_k_cu_c8e71392_174044cuda3std3__48in_placeE)
_ZN40_INTERNAL_e8ccc002_4_k_cu_c8e71392_174044cuda3std3__48in_placeE:
	.zero		1
	.type		_ZN40_INTERNAL_e8ccc002_4_k_cu_c8e71392_174044cuda3std6ranges3__45__cpo9iter_moveE,@object
	.size		_ZN40_INTERNAL_e8ccc002_4_k_cu_c8e71392_174044cuda3std6ranges3__45__cpo9iter_moveE,(_ZN40_INTERNAL_e8ccc002_4_k_cu_c8e71392_174044cuda3std3__45__cpo5beginE - _ZN40_INTERNAL_e8ccc002_4_k_cu_c8e71392_174044cuda3std6ranges3__45__cpo9iter_moveE)
_ZN40_INTERNAL_e8ccc002_4_k_cu_c8e71392_174044cuda3std6ranges3__45__cpo9iter_moveE:
	.zero		1
	.type		_ZN40_INTERNAL_e8ccc002_4_k_cu_c8e71392_174044cuda3std3__45__cpo5beginE,@object
	.size		_ZN40_INTERNAL_e8ccc002_4_k_cu_c8e71392_174044cuda3std3__45__cpo5beginE,(_ZN40_INTERNAL_e8ccc002_4_k_cu_c8e71392_174044cuda3std3__442_GLOBAL__N__e8ccc002_4_k_cu_c8e71392_174046ignoreE - _ZN40_INTERNAL_e8ccc002_4_k_cu_c8e71392_174044cuda3std3__45__cpo5beginE)
_ZN40_INTERNAL_e8ccc002_4_k_cu_c8e71392_174044cuda3std3__45__cpo5beginE:
	.zero		1
	.type		_ZN40_INTERNAL_e8ccc002_4_k_cu_c8e71392_174044cuda3std3__442_GLOBAL__N__e8ccc002_4_k_cu_c8e71392_174046ignoreE,@object
	.size		_ZN40_INTERNAL_e8ccc002_4_k_cu_c8e71392_174044cuda3std3__442_GLOBAL__N__e8ccc002_4_k_cu_c8e71392_174046ignoreE,(_ZN40_INTERNAL_e8ccc002_4_k_cu_c8e71392_174044cute7productE - _ZN40_INTERNAL_e8ccc002_4_k_cu_c8e71392_174044cuda3std3__442_GLOBAL__N__e8ccc002_4_k_cu_c8e71392_174046ignoreE)
_ZN40_INTERNAL_e8ccc002_4_k_cu_c8e71392_174044cuda3std3__442_GLOBAL__N__e8ccc002_4_k_cu_c8e71392_174046ignoreE:
	.zero		1
	.type		_ZN40_INTERNAL_e8ccc002_4_k_cu_c8e71392_174044cute7productE,@object
	.size		_ZN40_INTERNAL_e8ccc002_4_k_cu_c8e71392_174044cute7productE,(_ZN40_INTERNAL_e8ccc002_4_k_cu_c8e71392_174044cuda3std3__45__cpo3endE - _ZN40_INTERNAL_e8ccc002_4_k_cu_c8e71392_174044cute7productE)
_ZN40_INTERNAL_e8ccc002_4_k_cu_c8e71392_174044cute7productE:
	.zero		1
	.type		_ZN40_INTERNAL_e8ccc002_4_k_cu_c8e71392_174044cuda3std3__45__cpo3endE,@object
	.size		_ZN40_INTERNAL_e8ccc002_4_k_cu_c8e71392_174044cuda3std3__45__cpo3endE,(_ZN40_INTERNAL_e8ccc002_4_k_cu_c8e71392_174044cuda3std3__419piecewise_constructE - _ZN40_INTERNAL_e8ccc002_4_k_cu_c8e71392_174044cuda3std3__45__cpo3endE)
_ZN40_INTERNAL_e8ccc002_4_k_cu_c8e71392_174044cuda3std3__45__cpo3endE:
	.zero		1
	.type		_ZN40_INTERNAL_e8ccc002_4_k_cu_c8e71392_174044cuda3std3__419piecewise_constructE,@object
	.size		_ZN40_INTERNAL_e8ccc002_4_k_cu_c8e71392_174044cuda3std3__419piecewise_constructE,(_ZN40_INTERNAL_e8ccc002_4_k_cu_c8e71392_174044cuda3std3__45__cpo4cendE - _ZN40_INTERNAL_e8ccc002_4_k_cu_c8e71392_174044cuda3std3__419piecewise_constructE)
_ZN40_INTERNAL_e8ccc002_4_k_cu_c8e71392_174044cuda3std3__419piecewise_constructE:
	.zero		1
	.type		_ZN40_INTERNAL_e8ccc002_4_k_cu_c8e71392_174044cuda3std3__45__cpo4cendE,@object
	.size		_ZN40_INTERNAL_e8ccc002_4_k_cu_c8e71392_174044cuda3std3__45__cpo4cendE,(_ZN40_INTERNAL_e8ccc002_4_k_cu_c8e71392_174044cuda3std6ranges3__45__cpo4swapE - _ZN40_INTERNAL_e8ccc002_4_k_cu_c8e71392_174044cuda3std3__45__cpo4cendE)
_ZN40_INTERNAL_e8ccc002_4_k_cu_c8e71392_174044cuda3std3__45__cpo4cendE:
	.zero		1
	.type		_ZN40_INTERNAL_e8ccc002_4_k_cu_c8e71392_174044cuda3std6ranges3__45__cpo4swapE,@object
	.size		_ZN40_INTERNAL_e8ccc002_4_k_cu_c8e71392_174044cuda3std6ranges3__45__cpo4swapE,(.L_7 - _ZN40_INTERNAL_e8ccc002_4_k_cu_c8e71392_174044cuda3std6ranges3__45__cpo4swapE)
_ZN40_INTERNAL_e8ccc002_4_k_cu_c8e71392_174044cuda3std6ranges3__45__cpo4swapE:
	.zero		1
.L_7:


//--------------------- .nv.constant0._ZN7cutlass13device_kernelINS_4gemm6kernel13GemmUniversalIN4cute5tupleIJiiiiEEENS1_10collective13CollectiveMmaINS1_37MainloopSm90TmaGmmaWarpSpecializedFP8ILi4ENS5_IJNS4_1CILi2EEENSA_ILi1EEESC_EEENS1_35KernelTmaWarpSpecializedCooperativeEEENS5_IJNSA_ILi256EEENSA_ILi128EEESH_EEENS_12float_e4m3_tENS5_IJlSC_lEEESJ_SK_NS4_8TiledMMAINS4_8MMA_AtomIJNS4_4SM904GMMA31MMA_64x128x32_F32E4M3E4M3_SS_TNILNSO_7ScaleInE1ELSQ_1EEEEEENS4_6LayoutISD_NS5_IJSC_NSA_ILi0EEESU_EEEEENS5_IJNS4_10UnderscoreESX_SX_EEEEENS4_13SM90_TMA_LOADENS4_14ComposedLayoutINS4_7SwizzleILi3ELi4ELi3EEENS4_18smem_ptr_flag_bitsILi8EEENST_INS5_IJNSA_ILi8EEESH_EEENS5_IJSH_SC_EEEEEEEvNS4_8identityENS4_23SM90_TMA_LOAD_MULTICASTES1A_vS1B_EENS_8epilogue10collective6detail29Sm90TmaWarpSpecializedAdapterINS1F_15DefaultEpilogueISJ_SK_SK_NS1E_6thread17LinearCombinationISJ_Li1EffLNS1J_9ScaleType4KindE0ELNS_15FloatRoundStyleE2ESJ_EENS1_15EpilogueDefaultEEEEEvvEEEEvNT_6ParamsE --------------------------
	.section	.nv.constant0._ZN7cutlass13device_kernelINS_4gemm6kernel13GemmUniversalIN4cute5tupleIJiiiiEEENS1_10collective13CollectiveMmaINS1_37MainloopSm90TmaGmmaWarpSpecializedFP8ILi4ENS5_IJNS4_1CILi2EEENSA_ILi1EEESC_EEENS1_35KernelTmaWarpSpecializedCooperativeEEENS5_IJNSA_ILi256EEENSA_ILi128EEESH_EEENS_12float_e4m3_tENS5_IJlSC_lEEESJ_SK_NS4_8TiledMMAINS4_8MMA_AtomIJNS4_4SM904GMMA31MMA_64x128x32_F32E4M3E4M3_SS_TNILNSO_7ScaleInE1ELSQ_1EEEEEENS4_6LayoutISD_NS5_IJSC_NSA_ILi0EEESU_EEEEENS5_IJNS4_10UnderscoreESX_SX_EEEEENS4_13SM90_TMA_LOADENS4_14ComposedLayoutINS4_7SwizzleILi3ELi4ELi3EEENS4_18smem_ptr_flag_bitsILi8EEENST_INS5_IJNSA_ILi8EEESH_EEENS5_IJSH_SC_EEEEEEEvNS4_8identityENS4_23SM90_TMA_LOAD_MULTICASTES1A_vS1B_EENS_8epilogue10collective6detail29Sm90TmaWarpSpecializedAdapterINS1F_15DefaultEpilogueISJ_SK_SK_NS1E_6thread17LinearCombinationISJ_Li1EffLNS1J_9ScaleType4KindE0ELNS_15FloatRoundStyleE2ESJ_EENS1_15EpilogueDefaultEEEEEvvEEEEvNT_6ParamsE,"a",@progbits
	.sectionflags	@""
	.align	4
.nv.constant0._ZN7cutlass13device_kernelINS_4gemm6kernel13GemmUniversalIN4cute5tupleIJiiiiEEENS1_10collective13CollectiveMmaINS1_37MainloopSm90TmaGmmaWarpSpecializedFP8ILi4ENS5_IJNS4_1CILi2EEENSA_ILi1EEESC_EEENS1_35KernelTmaWarpSpecializedCooperativeEEENS5_IJNSA_ILi256EEENSA_ILi128EEESH_EEENS_12float_e4m3_tENS5_IJlSC_lEEESJ_SK_NS4_8TiledMMAINS4_8MMA_AtomIJNS4_4SM904GMMA31MMA_64x128x32_F32E4M3E4M3_SS_TNILNSO_7ScaleInE1ELSQ_1EEEEEENS4_6LayoutISD_NS5_IJSC_NSA_ILi0EEESU_EEEEENS5_IJNS4_10UnderscoreESX_SX_EEEEENS4_13SM90_TMA_LOADENS4_14ComposedLayoutINS4_7SwizzleILi3ELi4ELi3EEENS4_18smem_ptr_flag_bitsILi8EEENST_INS5_IJNSA_ILi8EEESH_EEENS5_IJSH_SC_EEEEEEEvNS4_8identityENS4_23SM90_TMA_LOAD_MULTICASTES1A_vS1B_EENS_8epilogue10collective6detail29Sm90TmaWarpSpecializedAdapterINS1F_15DefaultEpilogueISJ_SK_SK_NS1E_6thread17LinearCombinationISJ_Li1EffLNS1J_9ScaleType4KindE0ELNS_15FloatRoundStyleE2ESJ_EENS1_15EpilogueDefaultEEEEEvvEEEEvNT_6ParamsE:
	.zero		1664


//--------------------- SYMBOLS --------------------------

	.type		.nv.reservedSmem.offset0,@object
	.size		.nv.reservedSmem.offset0,0x4
